//
// Generated by NVIDIA NVVM Compiler
//
// Compiler Build ID: CL-36424714
// Cuda compilation tools, release 13.0, V13.0.88
// Based on NVVM 20.0.0
//

.version 9.0
.target sm_100
.address_size 64

	// .globl	_Z28find_2opt_move_kernel_hybridPKiS0_PKfS2_S2_S2_S2_S2_S2_S2_iP10MoveResult
// _ZZ28find_2opt_move_kernel_hybridPKiS0_PKfS2_S2_S2_S2_S2_S2_S2_iP10MoveResultE10s_feasible has been demoted
.global .align 1 .b8 _ZN34_INTERNAL_58c43ffc_4_k_cu_ccb5e5ed4cuda3std3__45__cpo5beginE[1];
.global .align 1 .b8 _ZN34_INTERNAL_58c43ffc_4_k_cu_ccb5e5ed4cuda3std3__45__cpo3endE[1];
.global .align 1 .b8 _ZN34_INTERNAL_58c43ffc_4_k_cu_ccb5e5ed4cuda3std3__45__cpo6cbeginE[1];
.global .align 1 .b8 _ZN34_INTERNAL_58c43ffc_4_k_cu_ccb5e5ed4cuda3std3__45__cpo4cendE[1];
.global .align 1 .b8 _ZN34_INTERNAL_58c43ffc_4_k_cu_ccb5e5ed4cuda3std3__45__cpo6rbeginE[1];
.global .align 1 .b8 _ZN34_INTERNAL_58c43ffc_4_k_cu_ccb5e5ed4cuda3std3__45__cpo4rendE[1];
.global .align 1 .b8 _ZN34_INTERNAL_58c43ffc_4_k_cu_ccb5e5ed4cuda3std3__45__cpo7crbeginE[1];
.global .align 1 .b8 _ZN34_INTERNAL_58c43ffc_4_k_cu_ccb5e5ed4cuda3std3__45__cpo5crendE[1];
.global .align 1 .b8 _ZN34_INTERNAL_58c43ffc_4_k_cu_ccb5e5ed4cuda3std3__436_GLOBAL__N__58c43ffc_4_k_cu_ccb5e5ed6ignoreE[1];
.global .align 1 .b8 _ZN34_INTERNAL_58c43ffc_4_k_cu_ccb5e5ed4cuda3std3__419piecewise_constructE[1];
.global .align 1 .b8 _ZN34_INTERNAL_58c43ffc_4_k_cu_ccb5e5ed4cuda3std3__48in_placeE[1];
.global .align 1 .b8 _ZN34_INTERNAL_58c43ffc_4_k_cu_ccb5e5ed4cuda3std3__420unreachable_sentinelE[1];
.global .align 1 .b8 _ZN34_INTERNAL_58c43ffc_4_k_cu_ccb5e5ed4cuda3std3__47nulloptE[1];
.global .align 1 .b8 _ZN34_INTERNAL_58c43ffc_4_k_cu_ccb5e5ed4cuda3std3__48unexpectE[1];
.global .align 1 .b8 _ZN34_INTERNAL_58c43ffc_4_k_cu_ccb5e5ed4cuda3std6ranges3__45__cpo4swapE[1];
.global .align 1 .b8 _ZN34_INTERNAL_58c43ffc_4_k_cu_ccb5e5ed4cuda3std6ranges3__45__cpo9iter_moveE[1];
.global .align 1 .b8 _ZN34_INTERNAL_58c43ffc_4_k_cu_ccb5e5ed4cuda3std6ranges3__45__cpo5beginE[1];
.global .align 1 .b8 _ZN34_INTERNAL_58c43ffc_4_k_cu_ccb5e5ed4cuda3std6ranges3__45__cpo3endE[1];
.global .align 1 .b8 _ZN34_INTERNAL_58c43ffc_4_k_cu_ccb5e5ed4cuda3std6ranges3__45__cpo6cbeginE[1];
.global .align 1 .b8 _ZN34_INTERNAL_58c43ffc_4_k_cu_ccb5e5ed4cuda3std6ranges3__45__cpo4cendE[1];
.global .align 1 .b8 _ZN34_INTERNAL_58c43ffc_4_k_cu_ccb5e5ed4cuda3std6ranges3__45__cpo7advanceE[1];
.global .align 1 .b8 _ZN34_INTERNAL_58c43ffc_4_k_cu_ccb5e5ed4cuda3std6ranges3__45__cpo9iter_swapE[1];
.global .align 1 .b8 _ZN34_INTERNAL_58c43ffc_4_k_cu_ccb5e5ed4cuda3std6ranges3__45__cpo4nextE[1];
.global .align 1 .b8 _ZN34_INTERNAL_58c43ffc_4_k_cu_ccb5e5ed4cuda3std6ranges3__45__cpo4prevE[1];
.global .align 1 .b8 _ZN34_INTERNAL_58c43ffc_4_k_cu_ccb5e5ed4cuda3std6ranges3__45__cpo4dataE[1];
.global .align 1 .b8 _ZN34_INTERNAL_58c43ffc_4_k_cu_ccb5e5ed4cuda3std6ranges3__45__cpo5cdataE[1];
.global .align 1 .b8 _ZN34_INTERNAL_58c43ffc_4_k_cu_ccb5e5ed4cuda3std6ranges3__45__cpo4sizeE[1];
.global .align 1 .b8 _ZN34_INTERNAL_58c43ffc_4_k_cu_ccb5e5ed4cuda3std6ranges3__45__cpo5ssizeE[1];
.global .align 1 .b8 _ZN34_INTERNAL_58c43ffc_4_k_cu_ccb5e5ed4cuda3std6ranges3__45__cpo8distanceE[1];
.global .align 1 .b8 _ZN34_INTERNAL_58c43ffc_4_k_cu_ccb5e5ed6thrust24THRUST_300001_SM_1000_NS8cuda_cub3parE[1];
.global .align 1 .b8 _ZN34_INTERNAL_58c43ffc_4_k_cu_ccb5e5ed6thrust24THRUST_300001_SM_1000_NS8cuda_cub10par_nosyncE[1];
.global .align 1 .b8 _ZN34_INTERNAL_58c43ffc_4_k_cu_ccb5e5ed6thrust24THRUST_300001_SM_1000_NS6system6detail10sequential3seqE[1];
.global .align 1 .b8 _ZN34_INTERNAL_58c43ffc_4_k_cu_ccb5e5ed6thrust24THRUST_300001_SM_1000_NS12placeholders2_1E[1];
.global .align 1 .b8 _ZN34_INTERNAL_58c43ffc_4_k_cu_ccb5e5ed6thrust24THRUST_300001_SM_1000_NS12placeholders2_2E[1];
.global .align 1 .b8 _ZN34_INTERNAL_58c43ffc_4_k_cu_ccb5e5ed6thrust24THRUST_300001_SM_1000_NS12placeholders2_3E[1];
.global .align 1 .b8 _ZN34_INTERNAL_58c43ffc_4_k_cu_ccb5e5ed6thrust24THRUST_300001_SM_1000_NS12placeholders2_4E[1];
.global .align 1 .b8 _ZN34_INTERNAL_58c43ffc_4_k_cu_ccb5e5ed6thrust24THRUST_300001_SM_1000_NS12placeholders2_5E[1];
.global .align 1 .b8 _ZN34_INTERNAL_58c43ffc_4_k_cu_ccb5e5ed6thrust24THRUST_300001_SM_1000_NS12placeholders2_6E[1];
.global .align 1 .b8 _ZN34_INTERNAL_58c43ffc_4_k_cu_ccb5e5ed6thrust24THRUST_300001_SM_1000_NS12placeholders2_7E[1];
.global .align 1 .b8 _ZN34_INTERNAL_58c43ffc_4_k_cu_ccb5e5ed6thrust24THRUST_300001_SM_1000_NS12placeholders2_8E[1];
.global .align 1 .b8 _ZN34_INTERNAL_58c43ffc_4_k_cu_ccb5e5ed6thrust24THRUST_300001_SM_1000_NS12placeholders2_9E[1];
.global .align 1 .b8 _ZN34_INTERNAL_58c43ffc_4_k_cu_ccb5e5ed6thrust24THRUST_300001_SM_1000_NS12placeholders3_10E[1];
.global .align 1 .b8 _ZN34_INTERNAL_58c43ffc_4_k_cu_ccb5e5ed6thrust24THRUST_300001_SM_1000_NS3seqE[1];

.visible .entry _Z28find_2opt_move_kernel_hybridPKiS0_PKfS2_S2_S2_S2_S2_S2_S2_iP10MoveResult(
	.param .u64 .ptr .align 1 _Z28find_2opt_move_kernel_hybridPKiS0_PKfS2_S2_S2_S2_S2_S2_S2_iP10MoveResult_param_0,
	.param .u64 .ptr .align 1 _Z28find_2opt_move_kernel_hybridPKiS0_PKfS2_S2_S2_S2_S2_S2_S2_iP10MoveResult_param_1,
	.param .u64 .ptr .align 1 _Z28find_2opt_move_kernel_hybridPKiS0_PKfS2_S2_S2_S2_S2_S2_S2_iP10MoveResult_param_2,
	.param .u64 .ptr .align 1 _Z28find_2opt_move_kernel_hybridPKiS0_PKfS2_S2_S2_S2_S2_S2_S2_iP10MoveResult_param_3,
	.param .u64 .ptr .align 1 _Z28find_2opt_move_kernel_hybridPKiS0_PKfS2_S2_S2_S2_S2_S2_S2_iP10MoveResult_param_4,
	.param .u64 .ptr .align 1 _Z28find_2opt_move_kernel_hybridPKiS0_PKfS2_S2_S2_S2_S2_S2_S2_iP10MoveResult_param_5,
	.param .u64 .ptr .align 1 _Z28find_2opt_move_kernel_hybridPKiS0_PKfS2_S2_S2_S2_S2_S2_S2_iP10MoveResult_param_6,
	.param .u64 .ptr .align 1 _Z28find_2opt_move_kernel_hybridPKiS0_PKfS2_S2_S2_S2_S2_S2_S2_iP10MoveResult_param_7,
	.param .u64 .ptr .align 1 _Z28find_2opt_move_kernel_hybridPKiS0_PKfS2_S2_S2_S2_S2_S2_S2_iP10MoveResult_param_8,
	.param .u64 .ptr .align 1 _Z28find_2opt_move_kernel_hybridPKiS0_PKfS2_S2_S2_S2_S2_S2_S2_iP10MoveResult_param_9,
	.param .u32 _Z28find_2opt_move_kernel_hybridPKiS0_PKfS2_S2_S2_S2_S2_S2_S2_iP10MoveResult_param_10,
	.param .u64 .ptr .align 1 _Z28find_2opt_move_kernel_hybridPKiS0_PKfS2_S2_S2_S2_S2_S2_S2_iP10MoveResult_param_11
)
{
	.reg .pred 	%p<62>;
	.reg .b32 	%r<92>;
	.reg .b32 	%f<45>;
	.reg .b64 	%rd<118>;
	// demoted variable
	.shared .align 4 .u32 _ZZ28find_2opt_move_kernel_hybridPKiS0_PKfS2_S2_S2_S2_S2_S2_S2_iP10MoveResultE10s_feasible;
	ld.param.u64 	%rd30, [_Z28find_2opt_move_kernel_hybridPKiS0_PKfS2_S2_S2_S2_S2_S2_S2_iP10MoveResult_param_0];
	ld.param.u64 	%rd36, [_Z28find_2opt_move_kernel_hybridPKiS0_PKfS2_S2_S2_S2_S2_S2_S2_iP10MoveResult_param_1];
	ld.param.u64 	%rd37, [_Z28find_2opt_move_kernel_hybridPKiS0_PKfS2_S2_S2_S2_S2_S2_S2_iP10MoveResult_param_2];
	ld.param.u64 	%rd38, [_Z28find_2opt_move_kernel_hybridPKiS0_PKfS2_S2_S2_S2_S2_S2_S2_iP10MoveResult_param_3];
	ld.param.u64 	%rd39, [_Z28find_2opt_move_kernel_hybridPKiS0_PKfS2_S2_S2_S2_S2_S2_S2_iP10MoveResult_param_4];
	ld.param.u64 	%rd31, [_Z28find_2opt_move_kernel_hybridPKiS0_PKfS2_S2_S2_S2_S2_S2_S2_iP10MoveResult_param_5];
	ld.param.u64 	%rd32, [_Z28find_2opt_move_kernel_hybridPKiS0_PKfS2_S2_S2_S2_S2_S2_S2_iP10MoveResult_param_6];
	ld.param.u64 	%rd33, [_Z28find_2opt_move_kernel_hybridPKiS0_PKfS2_S2_S2_S2_S2_S2_S2_iP10MoveResult_param_7];
	ld.param.u64 	%rd40, [_Z28find_2opt_move_kernel_hybridPKiS0_PKfS2_S2_S2_S2_S2_S2_S2_iP10MoveResult_param_9];
	ld.param.u32 	%r33, [_Z28find_2opt_move_kernel_hybridPKiS0_PKfS2_S2_S2_S2_S2_S2_S2_iP10MoveResult_param_10];
	ld.param.u64 	%rd35, [_Z28find_2opt_move_kernel_hybridPKiS0_PKfS2_S2_S2_S2_S2_S2_S2_iP10MoveResult_param_11];
	cvta.to.global.u64 	%rd1, %rd39;
	cvta.to.global.u64 	%rd2, %rd40;
	cvta.to.global.u64 	%rd3, %rd38;
	cvta.to.global.u64 	%rd4, %rd37;
	cvta.to.global.u64 	%rd5, %rd36;
	mov.u32 	%r1, %ctaid.x;
	mov.u32 	%r2, %ctaid.y;
	max.s32 	%r34, %r1, %r2;
	setp.ge.s32 	%p2, %r34, %r33;
	setp.ge.u32 	%p3, %r1, %r2;
	or.pred  	%p4, %p3, %p2;
	@%p4 bra 	$L__BB0_67;
	ld.param.u64 	%rd114, [_Z28find_2opt_move_kernel_hybridPKiS0_PKfS2_S2_S2_S2_S2_S2_S2_iP10MoveResult_param_8];
	cvta.to.global.u64 	%rd42, %rd33;
	cvta.to.global.u64 	%rd43, %rd114;
	cvta.to.global.u64 	%rd7, %rd35;
	cvta.to.global.u64 	%rd44, %rd30;
	cvta.to.global.u64 	%rd45, %rd31;
	cvta.to.global.u64 	%rd46, %rd32;
	mul.wide.u32 	%rd47, %r1, 4;
	add.s64 	%rd48, %rd44, %rd47;
	ld.global.nc.u32 	%r3, [%rd48];
	ld.global.nc.u32 	%r36, [%rd48+4];
	mul.wide.u32 	%rd49, %r2, 4;
	add.s64 	%rd50, %rd44, %rd49;
	ld.global.nc.u32 	%r4, [%rd50];
	ld.global.nc.u32 	%r37, [%rd50+4];
	add.s64 	%rd51, %rd45, %rd47;
	ld.global.nc.f32 	%f1, [%rd51];
	add.s64 	%rd52, %rd45, %rd49;
	ld.global.nc.f32 	%f2, [%rd52];
	add.s64 	%rd53, %rd46, %rd47;
	ld.global.nc.f32 	%f3, [%rd53];
	add.s64 	%rd54, %rd46, %rd49;
	ld.global.nc.f32 	%f4, [%rd54];
	add.s64 	%rd55, %rd42, %rd47;
	ld.global.nc.f32 	%f5, [%rd55];
	add.s64 	%rd8, %rd42, %rd49;
	add.s64 	%rd9, %rd43, %rd49;
	mov.u32 	%r5, %tid.x;
	sub.s32 	%r6, %r36, %r3;
	mov.u32 	%r7, %ntid.x;
	sub.s32 	%r8, %r37, %r4;
	mov.b32 	%r80, -1;
$L__BB0_2:
	cvt.rn.f32.s32 	%f6, %r80;
	add.f32 	%f7, %f3, %f6;
	setp.lt.f32 	%p5, %f7, %f5;
	@%p5 bra 	$L__BB0_66;
	ld.param.u64 	%rd115, [_Z28find_2opt_move_kernel_hybridPKiS0_PKfS2_S2_S2_S2_S2_S2_S2_iP10MoveResult_param_8];
	cvta.to.global.u64 	%rd56, %rd115;
	mul.wide.u32 	%rd57, %r1, 4;
	add.s64 	%rd58, %rd56, %rd57;
	ld.global.nc.f32 	%f12, [%rd58];
	setp.gt.f32 	%p6, %f7, %f12;
	@%p6 bra 	$L__BB0_66;
	setp.ge.s32 	%p7, %r5, %r6;
	setp.eq.s32 	%p8, %r80, 0;
	or.pred  	%p1, %p8, %p7;
	mov.b32 	%r81, -1;
$L__BB0_5:
	or.b32  	%r40, %r81, %r80;
	setp.eq.s32 	%p9, %r40, 0;
	@%p9 bra 	$L__BB0_65;
	cvt.rn.f32.s32 	%f8, %r81;
	add.f32 	%f9, %f4, %f8;
	ld.global.nc.f32 	%f13, [%rd8];
	setp.lt.f32 	%p10, %f9, %f13;
	@%p10 bra 	$L__BB0_65;
	ld.global.nc.f32 	%f14, [%rd9];
	setp.gt.f32 	%p11, %f9, %f14;
	@%p11 bra 	$L__BB0_65;
	mul.f32 	%f15, %f2, %f8;
	fma.rn.f32 	%f10, %f1, %f6, %f15;
	ld.global.f32 	%f16, [%rd7+4];
	setp.ge.f32 	%p12, %f10, %f16;
	@%p12 bra 	$L__BB0_65;
	setp.ne.s32 	%p13, %r5, 0;
	@%p13 bra 	$L__BB0_11;
	mov.b32 	%r41, 1;
	st.shared.u32 	[_ZZ28find_2opt_move_kernel_hybridPKiS0_PKfS2_S2_S2_S2_S2_S2_S2_iP10MoveResultE10s_feasible], %r41;
$L__BB0_11:
	bar.sync 	0;
	@%p1 bra 	$L__BB0_21;
	setp.eq.s32 	%p14, %r81, 0;
	@%p14 bra 	$L__BB0_17;
	add.s32 	%r83, %r5, %r3;
	mov.u32 	%r84, %r5;
$L__BB0_14:
	mul.wide.s32 	%rd59, %r83, 4;
	add.s64 	%rd60, %rd5, %rd59;
	ld.global.nc.u32 	%r42, [%rd60];
	add.s64 	%rd61, %rd4, %rd59;
	ld.global.nc.f32 	%f17, [%rd61];
	mad.lo.s32 	%r43, %r42, %r33, %r2;
	mul.wide.s32 	%rd62, %r43, 4;
	add.s64 	%rd63, %rd3, %rd62;
	ld.global.nc.f32 	%f18, [%rd63];
	mul.f32 	%f19, %f18, %f8;
	fma.rn.f32 	%f20, %f17, %f6, %f19;
	mul.wide.s32 	%rd64, %r42, 4;
	add.s64 	%rd65, %rd2, %rd64;
	ld.global.nc.f32 	%f21, [%rd65];
	add.f32 	%f22, %f21, %f20;
	add.s64 	%rd66, %rd1, %rd64;
	ld.global.nc.f32 	%f23, [%rd66];
	add.f32 	%f24, %f23, 0f3727C5AC;
	setp.leu.f32 	%p15, %f22, %f24;
	@%p15 bra 	$L__BB0_16;
	mov.b32 	%r44, 0;
	st.shared.u32 	[_ZZ28find_2opt_move_kernel_hybridPKiS0_PKfS2_S2_S2_S2_S2_S2_S2_iP10MoveResultE10s_feasible], %r44;
$L__BB0_16:
	add.s32 	%r84, %r84, %r7;
	add.s32 	%r83, %r83, %r7;
	setp.lt.s32 	%p16, %r84, %r6;
	@%p16 bra 	$L__BB0_14;
	bra.uni 	$L__BB0_21;
$L__BB0_17:
	mov.f32 	%f25, 0f00000000;
	copysign.f32 	%f11, %f8, %f25;
	mov.u32 	%r82, %r5;
$L__BB0_18:
	add.s32 	%r45, %r82, %r3;
	mul.wide.s32 	%rd67, %r45, 4;
	add.s64 	%rd68, %rd5, %rd67;
	add.s64 	%rd69, %rd4, %rd67;
	ld.global.nc.f32 	%f26, [%rd69];
	ld.global.nc.u32 	%r46, [%rd68];
	fma.rn.f32 	%f27, %f26, %f6, %f11;
	mul.wide.s32 	%rd70, %r46, 4;
	add.s64 	%rd71, %rd2, %rd70;
	ld.global.nc.f32 	%f28, [%rd71];
	add.f32 	%f29, %f28, %f27;
	add.s64 	%rd72, %rd1, %rd70;
	ld.global.nc.f32 	%f30, [%rd72];
	add.f32 	%f31, %f30, 0f3727C5AC;
	setp.leu.f32 	%p17, %f29, %f31;
	@%p17 bra 	$L__BB0_20;
	mov.b32 	%r47, 0;
	st.shared.u32 	[_ZZ28find_2opt_move_kernel_hybridPKiS0_PKfS2_S2_S2_S2_S2_S2_S2_iP10MoveResultE10s_feasible], %r47;
$L__BB0_20:
	add.s32 	%r82, %r82, %r7;
	setp.lt.s32 	%p18, %r82, %r6;
	@%p18 bra 	$L__BB0_18;
$L__BB0_21:
	bar.sync 	0;
	ld.shared.u32 	%r87, [_ZZ28find_2opt_move_kernel_hybridPKiS0_PKfS2_S2_S2_S2_S2_S2_S2_iP10MoveResultE10s_feasible];
	setp.eq.s32 	%p19, %r87, 0;
	@%p19 bra 	$L__BB0_65;
	setp.ge.s32 	%p20, %r5, %r8;
	setp.eq.s32 	%p21, %r81, 0;
	or.pred  	%p22, %p21, %p20;
	@%p22 bra 	$L__BB0_32;
	mov.u32 	%r89, %r5;
	@%p8 bra 	$L__BB0_24;
	bra.uni 	$L__BB0_28;
$L__BB0_24:
	mov.u32 	%r86, %r5;
$L__BB0_25:
	add.s32 	%r51, %r86, %r4;
	mul.wide.s32 	%rd82, %r51, 4;
	add.s64 	%rd83, %rd5, %rd82;
	ld.global.nc.u32 	%r52, [%rd83];
	add.s64 	%rd84, %rd4, %rd82;
	ld.global.nc.f32 	%f38, [%rd84];
	mul.wide.s32 	%rd85, %r52, 4;
	add.s64 	%rd86, %rd2, %rd85;
	ld.global.nc.f32 	%f39, [%rd86];
	fma.rn.f32 	%f40, %f38, %f8, %f39;
	add.s64 	%rd87, %rd1, %rd85;
	ld.global.nc.f32 	%f41, [%rd87];
	add.f32 	%f42, %f41, 0f3727C5AC;
	setp.leu.f32 	%p29, %f40, %f42;
	@%p29 bra 	$L__BB0_27;
	mov.b32 	%r87, 0;
	st.shared.u32 	[_ZZ28find_2opt_move_kernel_hybridPKiS0_PKfS2_S2_S2_S2_S2_S2_S2_iP10MoveResultE10s_feasible], %r87;
$L__BB0_27:
	add.s32 	%r86, %r86, %r7;
	setp.ge.s32 	%p30, %r86, %r8;
	setp.eq.s32 	%p31, %r87, 0;
	or.pred  	%p32, %p30, %p31;
	@%p32 bra 	$L__BB0_32;
	bra.uni 	$L__BB0_25;
$L__BB0_28:
	add.s32 	%r25, %r89, %r4;
	mul.wide.s32 	%rd73, %r25, 4;
	add.s64 	%rd74, %rd5, %rd73;
	ld.global.nc.u32 	%r26, [%rd74];
	mad.lo.s32 	%r49, %r26, %r33, %r1;
	mul.wide.s32 	%rd75, %r49, 4;
	add.s64 	%rd76, %rd3, %rd75;
	ld.global.nc.f32 	%f32, [%rd76];
	setp.neu.f32 	%p24, %f32, 0f00000000;
	@%p24 bra 	$L__BB0_31;
	mul.wide.s32 	%rd77, %r25, 4;
	add.s64 	%rd78, %rd4, %rd77;
	ld.global.nc.f32 	%f33, [%rd78];
	mul.wide.s32 	%rd79, %r26, 4;
	add.s64 	%rd80, %rd2, %rd79;
	ld.global.nc.f32 	%f34, [%rd80];
	fma.rn.f32 	%f35, %f33, %f8, %f34;
	add.s64 	%rd81, %rd1, %rd79;
	ld.global.nc.f32 	%f36, [%rd81];
	add.f32 	%f37, %f36, 0f3727C5AC;
	setp.leu.f32 	%p25, %f35, %f37;
	@%p25 bra 	$L__BB0_31;
	mov.b32 	%r87, 0;
	st.shared.u32 	[_ZZ28find_2opt_move_kernel_hybridPKiS0_PKfS2_S2_S2_S2_S2_S2_S2_iP10MoveResultE10s_feasible], %r87;
$L__BB0_31:
	add.s32 	%r89, %r89, %r7;
	setp.lt.s32 	%p26, %r89, %r8;
	setp.ne.s32 	%p27, %r87, 0;
	and.pred  	%p28, %p26, %p27;
	@%p28 bra 	$L__BB0_28;
$L__BB0_32:
	bar.sync 	0;
	ld.shared.u32 	%r54, [_ZZ28find_2opt_move_kernel_hybridPKiS0_PKfS2_S2_S2_S2_S2_S2_S2_iP10MoveResultE10s_feasible];
	setp.eq.s32 	%p34, %r54, 0;
	or.pred  	%p35, %p13, %p34;
	@%p35 bra 	$L__BB0_64;
	ld.global.f32 	%f43, [%rd7+4];
	setp.geu.f32 	%p36, %f10, %f43;
	@%p36 bra 	$L__BB0_64;
	mov.u64 	%rd117, %rd35;
	mov.u64 	%rd116, %rd35;
$L__BB0_35:
	mov.b32 	%r57, 1;
	// begin inline asm
	atom.exch.acquire.sys.b32 %r56,[%rd35],%r57;
	// end inline asm
	setp.eq.s32 	%p37, %r56, 0;
	@%p37 bra 	$L__BB0_61;
	mov.u64 	%rd116, %rd117;
	// begin inline asm
	ld.relaxed.sys.b32 %r58,[%rd116];
	// end inline asm
	setp.eq.s32 	%p38, %r58, 1;
	@%p38 bra 	$L__BB0_37;
	bra.uni 	$L__BB0_35;
$L__BB0_37:
	mov.u64 	%rd116, %rd117;
	// begin inline asm
	ld.relaxed.sys.b32 %r59,[%rd116];
	// end inline asm
	setp.ne.s32 	%p39, %r59, 1;
	@%p39 bra 	$L__BB0_35;
	mov.u64 	%rd116, %rd117;
	// begin inline asm
	ld.relaxed.sys.b32 %r60,[%rd116];
	// end inline asm
	setp.ne.s32 	%p40, %r60, 1;
	@%p40 bra 	$L__BB0_35;
	mov.u64 	%rd116, %rd117;
	// begin inline asm
	ld.relaxed.sys.b32 %r61,[%rd116];
	// end inline asm
	setp.ne.s32 	%p41, %r61, 1;
	@%p41 bra 	$L__BB0_35;
	mov.u64 	%rd116, %rd117;
	// begin inline asm
	ld.relaxed.sys.b32 %r62,[%rd116];
	// end inline asm
	setp.ne.s32 	%p42, %r62, 1;
	@%p42 bra 	$L__BB0_35;
	mov.u64 	%rd116, %rd117;
	// begin inline asm
	ld.relaxed.sys.b32 %r63,[%rd116];
	// end inline asm
	setp.ne.s32 	%p43, %r63, 1;
	@%p43 bra 	$L__BB0_35;
	mov.u64 	%rd116, %rd117;
	// begin inline asm
	ld.relaxed.sys.b32 %r64,[%rd116];
	// end inline asm
	setp.ne.s32 	%p44, %r64, 1;
	@%p44 bra 	$L__BB0_35;
	mov.u64 	%rd116, %rd117;
	// begin inline asm
	ld.relaxed.sys.b32 %r65,[%rd116];
	// end inline asm
	setp.ne.s32 	%p45, %r65, 1;
	@%p45 bra 	$L__BB0_35;
	mov.u64 	%rd116, %rd117;
	// begin inline asm
	ld.relaxed.sys.b32 %r66,[%rd116];
	// end inline asm
	setp.ne.s32 	%p46, %r66, 1;
	@%p46 bra 	$L__BB0_35;
	mov.u64 	%rd116, %rd117;
	// begin inline asm
	ld.relaxed.sys.b32 %r67,[%rd116];
	// end inline asm
	setp.ne.s32 	%p47, %r67, 1;
	@%p47 bra 	$L__BB0_35;
	mov.u64 	%rd116, %rd117;
	// begin inline asm
	ld.relaxed.sys.b32 %r68,[%rd116];
	// end inline asm
	setp.ne.s32 	%p48, %r68, 1;
	@%p48 bra 	$L__BB0_35;
	mov.u64 	%rd116, %rd117;
	// begin inline asm
	ld.relaxed.sys.b32 %r69,[%rd116];
	// end inline asm
	setp.ne.s32 	%p49, %r69, 1;
	@%p49 bra 	$L__BB0_35;
	mov.u64 	%rd116, %rd117;
	// begin inline asm
	ld.relaxed.sys.b32 %r70,[%rd116];
	// end inline asm
	setp.ne.s32 	%p50, %r70, 1;
	@%p50 bra 	$L__BB0_35;
	mov.u64 	%rd116, %rd117;
	// begin inline asm
	ld.relaxed.sys.b32 %r71,[%rd116];
	// end inline asm
	setp.ne.s32 	%p51, %r71, 1;
	@%p51 bra 	$L__BB0_35;
	mov.u64 	%rd116, %rd117;
	// begin inline asm
	ld.relaxed.sys.b32 %r72,[%rd116];
	// end inline asm
	setp.ne.s32 	%p52, %r72, 1;
	@%p52 bra 	$L__BB0_35;
	mov.u64 	%rd116, %rd117;
	// begin inline asm
	ld.relaxed.sys.b32 %r73,[%rd116];
	// end inline asm
	setp.ne.s32 	%p53, %r73, 1;
	@%p53 bra 	$L__BB0_35;
$L__BB0_52:
	mov.u64 	%rd116, %rd117;
	// begin inline asm
	ld.relaxed.sys.b32 %r74,[%rd116];
	// end inline asm
	setp.ne.s32 	%p54, %r74, 1;
	@%p54 bra 	$L__BB0_35;
	mov.b32 	%r91, 0;
	// begin inline asm
	mov.u64 %rd106, %globaltimer;
	// end inline asm
$L__BB0_54:
	mov.u64 	%rd107, %rd117;
	// begin inline asm
	ld.relaxed.sys.b32 %r76,[%rd107];
	// end inline asm
	setp.ne.s32 	%p55, %r76, 1;
	@%p55 bra 	$L__BB0_52;
	setp.gt.s32 	%p56, %r91, 15;
	@%p56 bra 	$L__BB0_57;
	add.s32 	%r91, %r91, 1;
	bra.uni 	$L__BB0_54;
$L__BB0_57:
	// begin inline asm
	mov.u64 %rd108, %globaltimer;
	// end inline asm
	sub.s64 	%rd29, %rd108, %rd106;
	setp.lt.s64 	%p57, %rd29, 4000000;
	@%p57 bra 	$L__BB0_59;
	mov.b32 	%r77, 1000000;
	// begin inline asm
	nanosleep.u32 %r77;
	// end inline asm
	bra.uni 	$L__BB0_54;
$L__BB0_59:
	setp.lt.s64 	%p58, %rd29, 40000;
	@%p58 bra 	$L__BB0_54;
	shr.s64 	%rd109, %rd29, 63;
	shr.u64 	%rd110, %rd109, 62;
	add.s64 	%rd111, %rd29, %rd110;
	shr.u64 	%rd112, %rd111, 2;
	cvt.u32.u64 	%r78, %rd112;
	// begin inline asm
	nanosleep.u32 %r78;
	// end inline asm
	bra.uni 	$L__BB0_54;
$L__BB0_61:
	ld.global.f32 	%f44, [%rd7+4];
	setp.geu.f32 	%p59, %f10, %f44;
	@%p59 bra 	$L__BB0_63;
	st.global.f32 	[%rd7+4], %f10;
	st.global.u32 	[%rd7+8], %r1;
	st.global.u32 	[%rd7+12], %r2;
	st.global.u32 	[%rd7+16], %r80;
	st.global.u32 	[%rd7+20], %r81;
$L__BB0_63:
	mov.b32 	%r79, 0;
	// begin inline asm
	st.release.sys.b32 [%rd116],%r79;
	// end inline asm
$L__BB0_64:
	bar.sync 	0;
$L__BB0_65:
	add.s32 	%r81, %r81, 1;
	setp.ne.s32 	%p60, %r81, 2;
	@%p60 bra 	$L__BB0_5;
$L__BB0_66:
	add.s32 	%r80, %r80, 1;
	setp.ne.s32 	%p61, %r80, 2;
	@%p61 bra 	$L__BB0_2;
$L__BB0_67:
	ret;

}
	// .globl	_ZN3cub18CUB_300001_SM_10006detail11EmptyKernelIvEEvv
.visible .entry _ZN3cub18CUB_300001_SM_10006detail11EmptyKernelIvEEvv()
{


	ret;

}
	// .globl	_ZN3cub18CUB_300001_SM_10006detail8for_each13static_kernelINS2_12policy_hub_t12policy_500_tEmN6thrust24THRUST_300001_SM_1000_NS8cuda_cub20__uninitialized_fill7functorINS7_10device_ptrI10MoveResultEESC_EEEEvT0_T1_
.visible .entry _ZN3cub18CUB_300001_SM_10006detail8for_each13static_kernelINS2_12policy_hub_t12policy_500_tEmN6thrust24THRUST_300001_SM_1000_NS8cuda_cub20__uninitialized_fill7functorINS7_10device_ptrI10MoveResultEESC_EEEEvT0_T1_(
	.param .u64 _ZN3cub18CUB_300001_SM_10006detail8for_each13static_kernelINS2_12policy_hub_t12policy_500_tEmN6thrust24THRUST_300001_SM_1000_NS8cuda_cub20__uninitialized_fill7functorINS7_10device_ptrI10MoveResultEESC_EEEEvT0_T1__param_0,
	.param .align 8 .b8 _ZN3cub18CUB_300001_SM_10006detail8for_each13static_kernelINS2_12policy_hub_t12policy_500_tEmN6thrust24THRUST_300001_SM_1000_NS8cuda_cub20__uninitialized_fill7functorINS7_10device_ptrI10MoveResultEESC_EEEEvT0_T1__param_1[32]
)
.maxntid 256
{
	.reg .pred 	%p<4>;
	.reg .b32 	%r<15>;
	.reg .b32 	%f<3>;
	.reg .b64 	%rd<14>;

	ld.param.f32 	%f2, [_ZN3cub18CUB_300001_SM_10006detail8for_each13static_kernelINS2_12policy_hub_t12policy_500_tEmN6thrust24THRUST_300001_SM_1000_NS8cuda_cub20__uninitialized_fill7functorINS7_10device_ptrI10MoveResultEESC_EEEEvT0_T1__param_1+12];
	ld.param.u32 	%r7, [_ZN3cub18CUB_300001_SM_10006detail8for_each13static_kernelINS2_12policy_hub_t12policy_500_tEmN6thrust24THRUST_300001_SM_1000_NS8cuda_cub20__uninitialized_fill7functorINS7_10device_ptrI10MoveResultEESC_EEEEvT0_T1__param_1+8];
	ld.param.u64 	%rd4, [_ZN3cub18CUB_300001_SM_10006detail8for_each13static_kernelINS2_12policy_hub_t12policy_500_tEmN6thrust24THRUST_300001_SM_1000_NS8cuda_cub20__uninitialized_fill7functorINS7_10device_ptrI10MoveResultEESC_EEEEvT0_T1__param_1];
	ld.param.u64 	%rd5, [_ZN3cub18CUB_300001_SM_10006detail8for_each13static_kernelINS2_12policy_hub_t12policy_500_tEmN6thrust24THRUST_300001_SM_1000_NS8cuda_cub20__uninitialized_fill7functorINS7_10device_ptrI10MoveResultEESC_EEEEvT0_T1__param_0];
	ld.param.v2.u32 	{%r10, %r11}, [_ZN3cub18CUB_300001_SM_10006detail8for_each13static_kernelINS2_12policy_hub_t12policy_500_tEmN6thrust24THRUST_300001_SM_1000_NS8cuda_cub20__uninitialized_fill7functorINS7_10device_ptrI10MoveResultEESC_EEEEvT0_T1__param_1+24];
	ld.param.v2.u32 	{%r8, %r9}, [_ZN3cub18CUB_300001_SM_10006detail8for_each13static_kernelINS2_12policy_hub_t12policy_500_tEmN6thrust24THRUST_300001_SM_1000_NS8cuda_cub20__uninitialized_fill7functorINS7_10device_ptrI10MoveResultEESC_EEEEvT0_T1__param_1+16];
	mov.u32 	%r12, %ctaid.x;
	mul.wide.u32 	%rd1, %r12, 512;
	sub.s64 	%rd2, %rd5, %rd1;
	setp.lt.u64 	%p1, %rd2, 512;
	@%p1 bra 	$L__BB2_2;
	mov.u32 	%r14, %tid.x;
	cvta.to.global.u64 	%rd10, %rd4;
	cvt.u64.u32 	%rd11, %r14;
	add.s64 	%rd12, %rd1, %rd11;
	mad.lo.s64 	%rd13, %rd12, 24, %rd10;
	st.global.u32 	[%rd13], %r7;
	st.global.f32 	[%rd13+4], %f2;
	st.global.u32 	[%rd13+8], %r8;
	st.global.u32 	[%rd13+12], %r9;
	st.global.u32 	[%rd13+16], %r10;
	st.global.u32 	[%rd13+20], %r11;
	st.global.u32 	[%rd13+6144], %r7;
	st.global.f32 	[%rd13+6148], %f2;
	st.global.u32 	[%rd13+6152], %r8;
	st.global.u32 	[%rd13+6156], %r9;
	st.global.u32 	[%rd13+6160], %r10;
	st.global.u32 	[%rd13+6164], %r11;
	bra.uni 	$L__BB2_6;
$L__BB2_2:
	cvta.to.global.u64 	%rd6, %rd4;
	mov.u32 	%r6, %tid.x;
	cvt.u64.u32 	%rd7, %r6;
	setp.le.u64 	%p2, %rd2, %rd7;
	add.s64 	%rd8, %rd1, %rd7;
	mad.lo.s64 	%rd3, %rd8, 24, %rd6;
	@%p2 bra 	$L__BB2_4;
	st.global.u32 	[%rd3], %r7;
	st.global.f32 	[%rd3+4], %f2;
	st.global.u32 	[%rd3+8], %r8;
	st.global.u32 	[%rd3+12], %r9;
	st.global.u32 	[%rd3+16], %r10;
	st.global.u32 	[%rd3+20], %r11;
$L__BB2_4:
	add.s32 	%r13, %r6, 256;
	cvt.u64.u32 	%rd9, %r13;
	setp.le.u64 	%p3, %rd2, %rd9;
	@%p3 bra 	$L__BB2_6;
	st.global.u32 	[%rd3+6144], %r7;
	st.global.f32 	[%rd3+6148], %f2;
	st.global.u32 	[%rd3+6152], %r8;
	st.global.u32 	[%rd3+6156], %r9;
	st.global.u32 	[%rd3+6160], %r10;
	st.global.u32 	[%rd3+6164], %r11;
$L__BB2_6:
	ret;

}


// ===== COMPILED SASS (sm_100) =====

	.target	sm_100

	.elftype	@"ET_EXEC"


//--------------------- .note.nv.tkinfo           --------------------------
	.section	.note.nv.tkinfo,"",@"SHT_NOTE"
	.sectionflags	@"SHF_NOTE_NV_TKINFO"
	.tkinfo
        /*0018*/ 	.word	0x00000002
        /*0030*/ 	.string	""
        /*0030*/ 	.string	"ptxas"
        /*0030*/ 	.string	"Cuda compilation tools, release 13.0, V13.0.88"
        /*0030*/ 	.string	"Build cuda_13.0.r13.0/compiler.36424714_0"
        /*0030*/ 	.string	"-arch sm_100 -m 64 "



//--------------------- .note.nv.cuinfo           --------------------------
	.section	.note.nv.cuinfo,"",@"SHT_NOTE"
	.sectionflags	@"SHF_NOTE_NV_CUINFO"
        /*0018*/ 	.short	0x0002
        /*001a*/ 	.short	0x0064
        /*001c*/ 	.short	0x0082
	.zero		2


//--------------------- .nv.info                  --------------------------
	.section	.nv.info,"",@"SHT_CUDA_INFO"
	.align	4


	//----- nvinfo : EIATTR_REGCOUNT
	.align		4
        /*0000*/ 	.byte	0x04, 0x2f
        /*0002*/ 	.short	(.L_44 - .L_43)
	.align		4
.L_43:
        /*0004*/ 	.word	index@(_Z28find_2opt_move_kernel_hybridPKiS0_PKfS2_S2_S2_S2_S2_S2_S2_iP10MoveResult)
        /*0008*/ 	.word	0x00000020


	//----- nvinfo : EIATTR_FRAME_SIZE
	.align		4
.L_44:
        /*000c*/ 	.byte	0x04, 0x11
        /*000e*/ 	.short	(.L_46 - .L_45)
	.align		4
.L_45:
        /*0010*/ 	.word	index@(_Z28find_2opt_move_kernel_hybridPKiS0_PKfS2_S2_S2_S2_S2_S2_S2_iP10MoveResult)
        /*0014*/ 	.word	0x00000000


	//----- nvinfo : EIATTR_REGCOUNT
	.align		4
.L_46:
        /*0018*/ 	.byte	0x04, 0x2f
        /*001a*/ 	.short	(.L_48 - .L_47)
	.align		4
.L_47:
        /*001c*/ 	.word	index@(_ZN3cub18CUB_300001_SM_10006detail11EmptyKernelIvEEvv)
        /*0020*/ 	.word	0x00000004


	//----- nvinfo : EIATTR_FRAME_SIZE
	.align		4
.L_48:
        /*0024*/ 	.byte	0x04, 0x11
        /*0026*/ 	.short	(.L_50 - .L_49)
	.align		4
.L_49:
        /*0028*/ 	.word	index@(_ZN3cub18CUB_300001_SM_10006detail11EmptyKernelIvEEvv)
        /*002c*/ 	.word	0x00000000


	//----- nvinfo : EIATTR_REGCOUNT
	.align		4
.L_50:
        /*0030*/ 	.byte	0x04, 0x2f
        /*0032*/ 	.short	(.L_52 - .L_51)
	.align		4
.L_51:
        /*0034*/ 	.word	index@(_ZN3cub18CUB_300001_SM_10006detail8for_each13static_kernelINS2_12policy_hub_t12policy_500_tEmN6thrust24THRUST_300001_SM_1000_NS8cuda_cub20__uninitialized_fill7functorINS7_10device_ptrI10MoveResultEESC_EEEEvT0_T1_)
        /*0038*/ 	.word	0x0000000e


	//----- nvinfo : EIATTR_FRAME_SIZE
	.align		4
.L_52:
        /*003c*/ 	.byte	0x04, 0x11
        /*003e*/ 	.short	(.L_54 - .L_53)
	.align		4
.L_53:
        /*0040*/ 	.word	index@(_ZN3cub18CUB_300001_SM_10006detail8for_each13static_kernelINS2_12policy_hub_t12policy_500_tEmN6thrust24THRUST_300001_SM_1000_NS8cuda_cub20__uninitialized_fill7functorINS7_10device_ptrI10MoveResultEESC_EEEEvT0_T1_)
        /*0044*/ 	.word	0x00000000


	//----- nvinfo : EIATTR_MIN_STACK_SIZE
	.align		4
.L_54:
        /*0048*/ 	.byte	0x04, 0x12
        /*004a*/ 	.short	(.L_56 - .L_55)
	.align		4
.L_55:
        /*004c*/ 	.word	index@(_ZN3cub18CUB_300001_SM_10006detail8for_each13static_kernelINS2_12policy_hub_t12policy_500_tEmN6thrust24THRUST_300001_SM_1000_NS8cuda_cub20__uninitialized_fill7functorINS7_10device_ptrI10MoveResultEESC_EEEEvT0_T1_)
        /*0050*/ 	.word	0x00000000


	//----- nvinfo : EIATTR_MIN_STACK_SIZE
	.align		4
.L_56:
        /*0054*/ 	.byte	0x04, 0x12
        /*0056*/ 	.short	(.L_58 - .L_57)
	.align		4
.L_57:
        /*0058*/ 	.word	index@(_ZN3cub18CUB_300001_SM_10006detail11EmptyKernelIvEEvv)
        /*005c*/ 	.word	0x00000000


	//----- nvinfo : EIATTR_MIN_STACK_SIZE
	.align		4
.L_58:
        /*0060*/ 	.byte	0x04, 0x12
        /*0062*/ 	.short	(.L_60 - .L_59)
	.align		4
.L_59:
        /*0064*/ 	.word	index@(_Z28find_2opt_move_kernel_hybridPKiS0_PKfS2_S2_S2_S2_S2_S2_S2_iP10MoveResult)
        /*0068*/ 	.word	0x00000000
.L_60:


//--------------------- .nv.compat                --------------------------
	.section	.nv.compat,"",@"SHT_CUDA_COMPAT_INFO"
	.align	4
        /*0000*/ 	.byte	0x02, 0x09, 0x00, 0x00, 0x02, 0x02, 0x01, 0x00, 0x02, 0x05, 0x05, 0x00, 0x03, 0x07, 0x01, 0x01
        /*0010*/ 	.byte	0x02, 0x03, 0x00, 0x00, 0x02, 0x06, 0x01, 0x00, 0x04, 0x0b, 0x08, 0x00, 0x09, 0x00, 0x00, 0x00
        /*0020*/ 	.byte	0x00, 0x00, 0x00, 0x00


//--------------------- .nv.info._ZN3cub18CUB_300001_SM_10006detail8for_each13static_kernelINS2_12policy_hub_t12policy_500_tEmN6thrust24THRUST_300001_SM_1000_NS8cuda_cub20__uninitialized_fill7functorINS7_10device_ptrI10MoveResultEESC_EEEEvT0_T1_ --------------------------
	.section	.nv.info._ZN3cub18CUB_300001_SM_10006detail8for_each13static_kernelINS2_12policy_hub_t12policy_500_tEmN6thrust24THRUST_300001_SM_1000_NS8cuda_cub20__uninitialized_fill7functorINS7_10device_ptrI10MoveResultEESC_EEEEvT0_T1_,"",@"SHT_CUDA_INFO"
	.sectionflags	@""
	.align	4


	//----- nvinfo : EIATTR_CUDA_API_VERSION
	.align		4
        /*0000*/ 	.byte	0x04, 0x37
        /*0002*/ 	.short	(.L_62 - .L_61)
.L_61:
        /*0004*/ 	.word	0x00000082


	//----- nvinfo : EIATTR_KPARAM_INFO
	.align		4
.L_62:
        /*0008*/ 	.byte	0x04, 0x17
        /*000a*/ 	.short	(.L_64 - .L_63)
.L_63:
        /*000c*/ 	.word	0x00000000
        /*0010*/ 	.short	0x0001
        /*0012*/ 	.short	0x0008
        /*0014*/ 	.byte	0x00, 0xf0, 0x81, 0x00


	//----- nvinfo : EIATTR_KPARAM_INFO
	.align		4
.L_64:
        /*0018*/ 	.byte	0x04, 0x17
        /*001a*/ 	.short	(.L_66 - .L_65)
.L_65:
        /*001c*/ 	.word	0x00000000
        /*0020*/ 	.short	0x0000
        /*0022*/ 	.short	0x0000
        /*0024*/ 	.byte	0x00, 0xf0, 0x21, 0x00


	//----- nvinfo : EIATTR_SPARSE_MMA_MASK
	.align		4
.L_66:
        /*0028*/ 	.byte	0x03, 0x50
        /*002a*/ 	.short	0x0000


	//----- nvinfo : EIATTR_MAXREG_COUNT
	.align		4
        /*002c*/ 	.byte	0x03, 0x1b
        /*002e*/ 	.short	0x00ff


	//----- nvinfo : EIATTR_MERCURY_ISA_VERSION
	.align		4
        /*0030*/ 	.byte	0x03, 0x5f
        /*0032*/ 	.short	0x0101


	//----- nvinfo : EIATTR_VRC_CTA_INIT_COUNT
	.align		4
        /*0034*/ 	.byte	0x02, 0x4a
	.zero		1
	.zero		1


	//----- nvinfo : EIATTR_EXIT_INSTR_OFFSETS
	.align		4
        /*0038*/ 	.byte	0x04, 0x1c
        /*003a*/ 	.short	(.L_68 - .L_67)


	//   ....[0]....
.L_67:
        /*003c*/ 	.word	0x00000200


	//   ....[1]....
        /*0040*/ 	.word	0x00000380


	//   ....[2]....
        /*0044*/ 	.word	0x00000420


	//----- nvinfo : EIATTR_MAX_THREADS
	.align		4
.L_68:
        /*0048*/ 	.byte	0x04, 0x05
        /*004a*/ 	.short	(.L_70 - .L_69)
.L_69:
        /*004c*/ 	.word	0x00000100
        /*0050*/ 	.word	0x00000001
        /*0054*/ 	.word	0x00000001


	//----- nvinfo : EIATTR_CBANK_PARAM_SIZE
	.align		4
.L_70:
        /*0058*/ 	.byte	0x03, 0x19
        /*005a*/ 	.short	0x0028


	//----- nvinfo : EIATTR_PARAM_CBANK
	.align		4
        /*005c*/ 	.byte	0x04, 0x0a
        /*005e*/ 	.short	(.L_72 - .L_71)
	.align		4
.L_71:
        /*0060*/ 	.word	index@(.nv.constant0._ZN3cub18CUB_300001_SM_10006detail8for_each13static_kernelINS2_12policy_hub_t12policy_500_tEmN6thrust24THRUST_300001_SM_1000_NS8cuda_cub20__uninitialized_fill7functorINS7_10device_ptrI10MoveResultEESC_EEEEvT0_T1_)
        /*0064*/ 	.short	0x0380
        /*0066*/ 	.short	0x0028


	//----- nvinfo : EIATTR_SW_WAR
	.align		4
.L_72:
        /*0068*/ 	.byte	0x04, 0x36
        /*006a*/ 	.short	(.L_74 - .L_73)
.L_73:
        /*006c*/ 	.word	0x00000008
.L_74:


//--------------------- .nv.info._ZN3cub18CUB_300001_SM_10006detail11EmptyKernelIvEEvv --------------------------
	.section	.nv.info._ZN3cub18CUB_300001_SM_10006detail11EmptyKernelIvEEvv,"",@"SHT_CUDA_INFO"
	.sectionflags	@""
	.align	4


	//----- nvinfo : EIATTR_CUDA_API_VERSION
	.align		4
        /*0000*/ 	.byte	0x04, 0x37
        /*0002*/ 	.short	(.L_76 - .L_75)
.L_75:
        /*0004*/ 	.word	0x00000082


	//----- nvinfo : EIATTR_SPARSE_MMA_MASK
	.align		4
.L_76:
        /*0008*/ 	.byte	0x03, 0x50
        /*000a*/ 	.short	0x0000


	//----- nvinfo : EIATTR_MAXREG_COUNT
	.align		4
        /*000c*/ 	.byte	0x03, 0x1b
        /*000e*/ 	.short	0x00ff


	//----- nvinfo : EIATTR_MERCURY_ISA_VERSION
	.align		4
        /*0010*/ 	.byte	0x03, 0x5f
        /*0012*/ 	.short	0x0101


	//----- nvinfo : EIATTR_VRC_CTA_INIT_COUNT
	.align		4
        /*0014*/ 	.byte	0x02, 0x4a
	.zero		1
	.zero		1


	//----- nvinfo : EIATTR_EXIT_INSTR_OFFSETS
	.align		4
        /*0018*/ 	.byte	0x04, 0x1c
        /*001a*/ 	.short	(.L_78 - .L_77)


	//   ....[0]....
.L_77:
        /*001c*/ 	.word	0x00000010


	//----- nvinfo : EIATTR_SW_WAR
	.align		4
.L_78:
        /*0020*/ 	.byte	0x04, 0x36
        /*0022*/ 	.short	(.L_80 - .L_79)
.L_79:
        /*0024*/ 	.word	0x00000008
.L_80:


//--------------------- .nv.info._Z28find_2opt_move_kernel_hybridPKiS0_PKfS2_S2_S2_S2_S2_S2_S2_iP10MoveResult --------------------------
	.section	.nv.info._Z28find_2opt_move_kernel_hybridPKiS0_PKfS2_S2_S2_S2_S2_S2_S2_iP10MoveResult,"",@"SHT_CUDA_INFO"
	.sectionflags	@""
	.align	4


	//----- nvinfo : EIATTR_CUDA_API_VERSION
	.align		4
        /*0000*/ 	.byte	0x04, 0x37
        /*0002*/ 	.short	(.L_82 - .L_81)
.L_81:
        /*0004*/ 	.word	0x00000082


	//----- nvinfo : EIATTR_KPARAM_INFO
	.align		4
.L_82:
        /*0008*/ 	.byte	0x04, 0x17
        /*000a*/ 	.short	(.L_84 - .L_83)
.L_83:
        /*000c*/ 	.word	0x00000000
        /*0010*/ 	.short	0x000b
        /*0012*/ 	.short	0x0058
        /*0014*/ 	.byte	0x00, 0xf5, 0x21, 0x00


	//----- nvinfo : EIATTR_KPARAM_INFO
	.align		4
.L_84:
        /*0018*/ 	.byte	0x04, 0x17
        /*001a*/ 	.short	(.L_86 - .L_85)
.L_85:
        /*001c*/ 	.word	0x00000000
        /*0020*/ 	.short	0x000a
        /*0022*/ 	.short	0x0050
        /*0024*/ 	.byte	0x00, 0xf0, 0x11, 0x00


	//----- nvinfo : EIATTR_KPARAM_INFO
	.align		4
.L_86:
        /*0028*/ 	.byte	0x04, 0x17
        /*002a*/ 	.short	(.L_88 - .L_87)
.L_87:
        /*002c*/ 	.word	0x00000000
        /*0030*/ 	.short	0x0009
        /*0032*/ 	.short	0x0048
        /*0034*/ 	.byte	0x00, 0xf5, 0x21, 0x00


	//----- nvinfo : EIATTR_KPARAM_INFO
	.align		4
.L_88:
        /*0038*/ 	.byte	0x04, 0x17
        /*003a*/ 	.short	(.L_90 - .L_89)
.L_89:
        /*003c*/ 	.word	0x00000000
        /*0040*/ 	.short	0x0008
        /*0042*/ 	.short	0x0040
        /*0044*/ 	.byte	0x00, 0xf5, 0x21, 0x00


	//----- nvinfo : EIATTR_KPARAM_INFO
	.align		4
.L_90:
        /*0048*/ 	.byte	0x04, 0x17
        /*004a*/ 	.short	(.L_92 - .L_91)
.L_91:
        /*004c*/ 	.word	0x00000000
        /*0050*/ 	.short	0x0007
        /*0052*/ 	.short	0x0038
        /*0054*/ 	.byte	0x00, 0xf5, 0x21, 0x00


	//----- nvinfo : EIATTR_KPARAM_INFO
	.align		4
.L_92:
        /*0058*/ 	.byte	0x04, 0x17
        /*005a*/ 	.short	(.L_94 - .L_93)
.L_93:
        /*005c*/ 	.word	0x00000000
        /*0060*/ 	.short	0x0006
        /*0062*/ 	.short	0x0030
        /*0064*/ 	.byte	0x00, 0xf5, 0x21, 0x00


	//----- nvinfo : EIATTR_KPARAM_INFO
	.align		4
.L_94:
        /*0068*/ 	.byte	0x04, 0x17
        /*006a*/ 	.short	(.L_96 - .L_95)
.L_95:
        /*006c*/ 	.word	0x00000000
        /*0070*/ 	.short	0x0005
        /*0072*/ 	.short	0x0028
        /*0074*/ 	.byte	0x00, 0xf5, 0x21, 0x00


	//----- nvinfo : EIATTR_KPARAM_INFO
	.align		4
.L_96:
        /*0078*/ 	.byte	0x04, 0x17
        /*007a*/ 	.short	(.L_98 - .L_97)
.L_97:
        /*007c*/ 	.word	0x00000000
        /*0080*/ 	.short	0x0004
        /*0082*/ 	.short	0x0020
        /*0084*/ 	.byte	0x00, 0xf5, 0x21, 0x00


	//----- nvinfo : EIATTR_KPARAM_INFO
	.align		4
.L_98:
        /*0088*/ 	.byte	0x04, 0x17
        /*008a*/ 	.short	(.L_100 - .L_99)
.L_99:
        /*008c*/ 	.word	0x00000000
        /*0090*/ 	.short	0x0003
        /*0092*/ 	.short	0x0018
        /*0094*/ 	.byte	0x00, 0xf5, 0x21, 0x00


	//----- nvinfo : EIATTR_KPARAM_INFO
	.align		4
.L_100:
        /*0098*/ 	.byte	0x04, 0x17
        /*009a*/ 	.short	(.L_102 - .L_101)
.L_101:
        /*009c*/ 	.word	0x00000000
        /*00a0*/ 	.short	0x0002
        /*00a2*/ 	.short	0x0010
        /*00a4*/ 	.byte	0x00, 0xf5, 0x21, 0x00


	//----- nvinfo : EIATTR_KPARAM_INFO
	.align		4
.L_102:
        /*00a8*/ 	.byte	0x04, 0x17
        /*00aa*/ 	.short	(.L_104 - .L_103)
.L_103:
        /*00ac*/ 	.word	0x00000000
        /*00b0*/ 	.short	0x0001
        /*00b2*/ 	.short	0x0008
        /*00b4*/ 	.byte	0x00, 0xf5, 0x21, 0x00


	//----- nvinfo : EIATTR_KPARAM_INFO
	.align		4
.L_104:
        /*00b8*/ 	.byte	0x04, 0x17
        /*00ba*/ 	.short	(.L_106 - .L_105)
.L_105:
        /*00bc*/ 	.word	0x00000000
        /*00c0*/ 	.short	0x0000
        /*00c2*/ 	.short	0x0000
        /*00c4*/ 	.byte	0x00, 0xf5, 0x21, 0x00


	//----- nvinfo : EIATTR_SPARSE_MMA_MASK
	.align		4
.L_106:
        /*00c8*/ 	.byte	0x03, 0x50
        /*00ca*/ 	.short	0x0000


	//----- nvinfo : EIATTR_MAXREG_COUNT
	.align		4
        /*00cc*/ 	.byte	0x03, 0x1b
        /*00ce*/ 	.short	0x00ff


	//----- nvinfo : EIATTR_NUM_BARRIERS
	.align		4
        /*00d0*/ 	.byte	0x02, 0x4c
        /*00d2*/ 	.byte	0x01
	.zero		1


	//----- nvinfo : EIATTR_MERCURY_ISA_VERSION
	.align		4
        /*00d4*/ 	.byte	0x03, 0x5f
        /*00d6*/ 	.short	0x0101


	//----- nvinfo : EIATTR_VRC_CTA_INIT_COUNT
	.align		4
        /*00d8*/ 	.byte	0x02, 0x4a
	.zero		1
	.zero		1


	//----- nvinfo : EIATTR_EXIT_INSTR_OFFSETS
	.align		4
        /*00dc*/ 	.byte	0x04, 0x1c
        /*00de*/ 	.short	(.L_108 - .L_107)


	//   ....[0]....
.L_107:
        /*00e0*/ 	.word	0x00000070


	//   ....[1]....
        /*00e4*/ 	.word	0x000015d0


	//----- nvinfo : EIATTR_CRS_STACK_SIZE
	.align		4
.L_108:
        /*00e8*/ 	.byte	0x04, 0x1e
        /*00ea*/ 	.short	(.L_110 - .L_109)
.L_109:
        /*00ec*/ 	.word	0x00000000


	//----- nvinfo : EIATTR_CBANK_PARAM_SIZE
	.align		4
.L_110:
        /*00f0*/ 	.byte	0x03, 0x19
        /*00f2*/ 	.short	0x0060


	//----- nvinfo : EIATTR_PARAM_CBANK
	.align		4
        /*00f4*/ 	.byte	0x04, 0x0a
        /*00f6*/ 	.short	(.L_112 - .L_111)
	.align		4
.L_111:
        /*00f8*/ 	.word	index@(.nv.constant0._Z28find_2opt_move_kernel_hybridPKiS0_PKfS2_S2_S2_S2_S2_S2_S2_iP10MoveResult)
        /*00fc*/ 	.short	0x0380
        /*00fe*/ 	.short	0x0060


	//----- nvinfo : EIATTR_SW_WAR
	.align		4
.L_112:
        /*0100*/ 	.byte	0x04, 0x36
        /*0102*/ 	.short	(.L_114 - .L_113)
.L_113:
        /*0104*/ 	.word	0x00000008
.L_114:


//--------------------- .nv.callgraph             --------------------------
	.section	.nv.callgraph,"",@"SHT_CUDA_CALLGRAPH"
	.align	4
	.sectionentsize	8
	.align		4
        /*0000*/ 	.word	0x00000000
	.align		4
        /*0004*/ 	.word	0xffffffff
	.align		4
        /*0008*/ 	.word	0x00000000
	.align		4
        /*000c*/ 	.word	0xfffffffe
	.align		4
        /*0010*/ 	.word	0x00000000
	.align		4
        /*0014*/ 	.word	0xfffffffd
	.align		4
        /*0018*/ 	.word	0x00000000
	.align		4
        /*001c*/ 	.word	0xfffffffc


//--------------------- .nv.constant4             --------------------------
	.section	.nv.constant4,"a",@progbits
	.align	8
	.align		8
.nv.constant4:
        /*0000*/ 	.dword	_ZN34_INTERNAL_58c43ffc_4_k_cu_ccb5e5ed4cuda3std3__45__cpo5beginE
	.align		8
        /*0008*/ 	.dword	_ZN34_INTERNAL_58c43ffc_4_k_cu_ccb5e5ed4cuda3std3__45__cpo3endE
	.align		8
        /*0010*/ 	.dword	_ZN34_INTERNAL_58c43ffc_4_k_cu_ccb5e5ed4cuda3std3__45__cpo6cbeginE
	.align		8
        /*0018*/ 	.dword	_ZN34_INTERNAL_58c43ffc_4_k_cu_ccb5e5ed4cuda3std3__45__cpo4cendE
	.align		8
        /*0020*/ 	.dword	_ZN34_INTERNAL_58c43ffc_4_k_cu_ccb5e5ed4cuda3std3__45__cpo6rbeginE
	.align		8
        /*0028*/ 	.dword	_ZN34_INTERNAL_58c43ffc_4_k_cu_ccb5e5ed4cuda3std3__45__cpo4rendE
	.align		8
        /*0030*/ 	.dword	_ZN34_INTERNAL_58c43ffc_4_k_cu_ccb5e5ed4cuda3std3__45__cpo7crbeginE
	.align		8
        /*0038*/ 	.dword	_ZN34_INTERNAL_58c43ffc_4_k_cu_ccb5e5ed4cuda3std3__45__cpo5crendE
	.align		8
        /*0040*/ 	.dword	_ZN34_INTERNAL_58c43ffc_4_k_cu_ccb5e5ed4cuda3std3__436_GLOBAL__N__58c43ffc_4_k_cu_ccb5e5ed6ignoreE
	.align		8
        /*0048*/ 	.dword	_ZN34_INTERNAL_58c43ffc_4_k_cu_ccb5e5ed4cuda3std3__419piecewise_constructE
	.align		8
        /*0050*/ 	.dword	_ZN34_INTERNAL_58c43ffc_4_k_cu_ccb5e5ed4cuda3std3__48in_placeE
	.align		8
        /*0058*/ 	.dword	_ZN34_INTERNAL_58c43ffc_4_k_cu_ccb5e5ed4cuda3std3__420unreachable_sentinelE
	.align		8
        /*0060*/ 	.dword	_ZN34_INTERNAL_58c43ffc_4_k_cu_ccb5e5ed4cuda3std3__47nulloptE
	.align		8
        /*0068*/ 	.dword	_ZN34_INTERNAL_58c43ffc_4_k_cu_ccb5e5ed4cuda3std3__48unexpectE
	.align		8
        /*0070*/ 	.dword	_ZN34_INTERNAL_58c43ffc_4_k_cu_ccb5e5ed4cuda3std6ranges3__45__cpo4swapE
	.align		8
        /*0078*/ 	.dword	_ZN34_INTERNAL_58c43ffc_4_k_cu_ccb5e5ed4cuda3std6ranges3__45__cpo9iter_moveE
	.align		8
        /*0080*/ 	.dword	_ZN34_INTERNAL_58c43ffc_4_k_cu_ccb5e5ed4cuda3std6ranges3__45__cpo5beginE
	.align		8
        /*0088*/ 	.dword	_ZN34_INTERNAL_58c43ffc_4_k_cu_ccb5e5ed4cuda3std6ranges3__45__cpo3endE
	.align		8
        /*0090*/ 	.dword	_ZN34_INTERNAL_58c43ffc_4_k_cu_ccb5e5ed4cuda3std6ranges3__45__cpo6cbeginE
	.align		8
        /*0098*/ 	.dword	_ZN34_INTERNAL_58c43ffc_4_k_cu_ccb5e5ed4cuda3std6ranges3__45__cpo4cendE
	.align		8
        /*00a0*/ 	.dword	_ZN34_INTERNAL_58c43ffc_4_k_cu_ccb5e5ed4cuda3std6ranges3__45__cpo7advanceE
	.align		8
        /*00a8*/ 	.dword	_ZN34_INTERNAL_58c43ffc_4_k_cu_ccb5e5ed4cuda3std6ranges3__45__cpo9iter_swapE
	.align		8
        /*00b0*/ 	.dword	_ZN34_INTERNAL_58c43ffc_4_k_cu_ccb5e5ed4cuda3std6ranges3__45__cpo4nextE
	.align		8
        /*00b8*/ 	.dword	_ZN34_INTERNAL_58c43ffc_4_k_cu_ccb5e5ed4cuda3std6ranges3__45__cpo4prevE
	.align		8
        /*00c0*/ 	.dword	_ZN34_INTERNAL_58c43ffc_4_k_cu_ccb5e5ed4cuda3std6ranges3__45__cpo4dataE
	.align		8
        /*00c8*/ 	.dword	_ZN34_INTERNAL_58c43ffc_4_k_cu_ccb5e5ed4cuda3std6ranges3__45__cpo5cdataE
	.align		8
        /*00d0*/ 	.dword	_ZN34_INTERNAL_58c43ffc_4_k_cu_ccb5e5ed4cuda3std6ranges3__45__cpo4sizeE
	.align		8
        /*00d8*/ 	.dword	_ZN34_INTERNAL_58c43ffc_4_k_cu_ccb5e5ed4cuda3std6ranges3__45__cpo5ssizeE
	.align		8
        /*00e0*/ 	.dword	_ZN34_INTERNAL_58c43ffc_4_k_cu_ccb5e5ed4cuda3std6ranges3__45__cpo8distanceE
	.align		8
        /*00e8*/ 	.dword	_ZN34_INTERNAL_58c43ffc_4_k_cu_ccb5e5ed6thrust24THRUST_300001_SM_1000_NS8cuda_cub3parE
	.align		8
        /*00f0*/ 	.dword	_ZN34_INTERNAL_58c43ffc_4_k_cu_ccb5e5ed6thrust24THRUST_300001_SM_1000_NS8cuda_cub10par_nosyncE
	.align		8
        /*00f8*/ 	.dword	_ZN34_INTERNAL_58c43ffc_4_k_cu_ccb5e5ed6thrust24THRUST_300001_SM_1000_NS6system6detail10sequential3seqE
	.align		8
        /*0100*/ 	.dword	_ZN34_INTERNAL_58c43ffc_4_k_cu_ccb5e5ed6thrust24THRUST_300001_SM_1000_NS12placeholders2_1E
	.align		8
        /*0108*/ 	.dword	_ZN34_INTERNAL_58c43ffc_4_k_cu_ccb5e5ed6thrust24THRUST_300001_SM_1000_NS12placeholders2_2E
	.align		8
        /*0110*/ 	.dword	_ZN34_INTERNAL_58c43ffc_4_k_cu_ccb5e5ed6thrust24THRUST_300001_SM_1000_NS12placeholders2_3E
	.align		8
        /*0118*/ 	.dword	_ZN34_INTERNAL_58c43ffc_4_k_cu_ccb5e5ed6thrust24THRUST_300001_SM_1000_NS12placeholders2_4E
	.align		8
        /*0120*/ 	.dword	_ZN34_INTERNAL_58c43ffc_4_k_cu_ccb5e5ed6thrust24THRUST_300001_SM_1000_NS12placeholders2_5E
	.align		8
        /*0128*/ 	.dword	_ZN34_INTERNAL_58c43ffc_4_k_cu_ccb5e5ed6thrust24THRUST_300001_SM_1000_NS12placeholders2_6E
	.align		8
        /*0130*/ 	.dword	_ZN34_INTERNAL_58c43ffc_4_k_cu_ccb5e5ed6thrust24THRUST_300001_SM_1000_NS12placeholders2_7E
	.align		8
        /*0138*/ 	.dword	_ZN34_INTERNAL_58c43ffc_4_k_cu_ccb5e5ed6thrust24THRUST_300001_SM_1000_NS12placeholders2_8E
	.align		8
        /*0140*/ 	.dword	_ZN34_INTERNAL_58c43ffc_4_k_cu_ccb5e5ed6thrust24THRUST_300001_SM_1000_NS12placeholders2_9E
	.align		8
        /*0148*/ 	.dword	_ZN34_INTERNAL_58c43ffc_4_k_cu_ccb5e5ed6thrust24THRUST_300001_SM_1000_NS12placeholders3_10E
	.align		8
        /*0150*/ 	.dword	_ZN34_INTERNAL_58c43ffc_4_k_cu_ccb5e5ed6thrust24THRUST_300001_SM_1000_NS3seqE


//--------------------- .text._ZN3cub18CUB_300001_SM_10006detail8for_each13static_kernelINS2_12policy_hub_t12policy_500_tEmN6thrust24THRUST_300001_SM_1000_NS8cuda_cub20__uninitialized_fill7functorINS7_10device_ptrI10MoveResultEESC_EEEEvT0_T1_ --------------------------
	.section	.text._ZN3cub18CUB_300001_SM_10006detail8for_each13static_kernelINS2_12policy_hub_t12policy_500_tEmN6thrust24THRUST_300001_SM_1000_NS8cuda_cub20__uninitialized_fill7functorINS7_10device_ptrI10MoveResultEESC_EEEEvT0_T1_,"ax",@progbits
	.align	128
        .global         _ZN3cub18CUB_300001_SM_10006detail8for_each13static_kernelINS2_12policy_hub_t12policy_500_tEmN6thrust24THRUST_300001_SM_1000_NS8cuda_cub20__uninitialized_fill7functorINS7_10device_ptrI10MoveResultEESC_EEEEvT0_T1_
        .type           _ZN3cub18CUB_300001_SM_10006detail8for_each13static_kernelINS2_12policy_hub_t12policy_500_tEmN6thrust24THRUST_300001_SM_1000_NS8cuda_cub20__uninitialized_fill7functorINS7_10device_ptrI10MoveResultEESC_EEEEvT0_T1_,@function
        .size           _ZN3cub18CUB_300001_SM_10006detail8for_each13static_kernelINS2_12policy_hub_t12policy_500_tEmN6thrust24THRUST_300001_SM_1000_NS8cuda_cub20__uninitialized_fill7functorINS7_10device_ptrI10MoveResultEESC_EEEEvT0_T1_,(.L_x_33 - _ZN3cub18CUB_300001_SM_10006detail8for_each13static_kernelINS2_12policy_hub_t12policy_500_tEmN6thrust24THRUST_300001_SM_1000_NS8cuda_cub20__uninitialized_fill7functorINS7_10device_ptrI10MoveResultEESC_EEEEvT0_T1_)
        .other          _ZN3cub18CUB_300001_SM_10006detail8for_each13static_kernelINS2_12policy_hub_t12policy_500_tEmN6thrust24THRUST_300001_SM_1000_NS8cuda_cub20__uninitialized_fill7functorINS7_10device_ptrI10MoveResultEESC_EEEEvT0_T1_,@"STO_CUDA_ENTRY STV_DEFAULT"
_ZN3cub18CUB_300001_SM_10006detail8for_each13static_kernelINS2_12policy_hub_t12policy_500_tEmN6thrust24THRUST_300001_SM_1000_NS8cuda_cub20__uninitialized_fill7functorINS7_10device_ptrI10MoveResultEESC_EEEEvT0_T1_:
.text._ZN3cub18CUB_300001_SM_10006detail8for_each13static_kernelINS2_12policy_hub_t12policy_500_tEmN6thrust24THRUST_300001_SM_1000_NS8cuda_cub20__uninitialized_fill7functorINS7_10device_ptrI10MoveResultEESC_EEEEvT0_T1_:
[----:B------:R-:W-:Y:S08]  /*0000*/  LDC R1, c[0x0][0x37c] ;  /* 0x0000df00ff017b82 */ /* 0x000ff00000000800 */
[----:B------:R-:W0:Y:S01]  /*0010*/  S2UR UR4, SR_CTAID.X ;  /* 0x00000000000479c3 */ /* 0x000e220000002500 */
[----:B------:R-:W1:Y:S01]  /*0020*/  LDCU.64 UR6, c[0x0][0x380] ;  /* 0x00007000ff0677ac */ /* 0x000e620008000a00 */
[----:B------:R-:W2:Y:S01]  /*0030*/  LDCU.64 UR8, c[0x0][0x358] ;  /* 0x00006b00ff0877ac */ /* 0x000ea20008000a00 */
[----:B0-----:R-:W-:-:S04]  /*0040*/  UIMAD.WIDE.U32 UR4, UR4, 0x200, URZ ;  /* 0x00000200040478a5 */ /* 0x001fc8000f8e00ff */
[----:B-1----:R-:W-:-:S04]  /*0050*/  UIADD3 UR6, UP0, UPT, -UR4, UR6, URZ ;  /* 0x0000000604067290 */ /* 0x002fc8000ff1e1ff */
[----:B------:R-:W-:Y:S02]  /*0060*/  UIADD3.X UR7, UPT, UPT, ~UR5, UR7, URZ, UP0, !UPT ;  /* 0x0000000705077290 */ /* 0x000fe400087fe5ff */
[----:B------:R-:W-:-:S04]  /*0070*/  UISETP.GE.U32.AND UP0, UPT, UR6, 0x200, UPT ;  /* 0x000002000600788c */ /* 0x000fc8000bf06070 */
[----:B------:R-:W-:-:S09]  /*0080*/  UISETP.GE.U32.AND.EX UP0, UPT, UR7, URZ, UPT, UP0 ;  /* 0x000000ff0700728c */ /* 0x000fd2000bf06100 */
[----:B--2---:R-:W-:Y:S05]  /*0090*/  BRA.U !UP0, `(.L_x_0) ;  /* 0x00000001085c7547 */ /* 0x004fea000b800000 */
[----:B------:R-:W0:Y:S01]  /*00a0*/  S2R R0, SR_TID.X ;  /* 0x0000000000007919 */ /* 0x000e220000002100 */
[----:B------:R-:W1:Y:S08]  /*00b0*/  LDC.64 R2, c[0x0][0x388] ;  /* 0x0000e200ff027b82 */ /* 0x000e700000000a00 */
[----:B------:R-:W2:Y:S08]  /*00c0*/  LDC.64 R6, c[0x0][0x390] ;  /* 0x0000e400ff067b82 */ /* 0x000eb00000000a00 */
[----:B------:R-:W3:Y:S08]  /*00d0*/  LDC.64 R8, c[0x0][0x398] ;  /* 0x0000e600ff087b82 */ /* 0x000ef00000000a00 */
[----:B------:R-:W4:Y:S01]  /*00e0*/  LDC.64 R10, c[0x0][0x3a0] ;  /* 0x0000e800ff0a7b82 */ /* 0x000f220000000a00 */
[----:B0-----:R-:W-:-:S05]  /*00f0*/  IADD3 R5, P0, PT, R0, UR4, RZ ;  /* 0x0000000400057c10 */ /* 0x001fca000ff1e0ff */
[----:B------:R-:W-:Y:S02]  /*0100*/  IMAD.X R0, RZ, RZ, UR5, P0 ;  /* 0x00000005ff007e24 */ /* 0x000fe400080e06ff */
[----:B-1----:R-:W-:-:S04]  /*0110*/  IMAD.WIDE.U32 R2, R5, 0x18, R2 ;  /* 0x0000001805027825 */ /* 0x002fc800078e0002 */
[----:B------:R-:W-:-:S05]  /*0120*/  IMAD R5, R0, 0x18, RZ ;  /* 0x0000001800057824 */ /* 0x000fca00078e02ff */
[----:B------:R-:W-:-:S05]  /*0130*/  IADD3 R3, PT, PT, R3, R5, RZ ;  /* 0x0000000503037210 */ /* 0x000fca0007ffe0ff */
[----:B--2---:R-:W-:Y:S04]  /*0140*/  STG.E desc[UR8][R2.64], R6 ;  /* 0x0000000602007986 */ /* 0x004fe8000c101908 */
[----:B------:R-:W-:Y:S04]  /*0150*/  STG.E desc[UR8][R2.64+0x1800], R6 ;  /* 0x0018000602007986 */ /* 0x000fe8000c101908 */
[----:B------:R-:W-:Y:S04]  /*0160*/  STG.E desc[UR8][R2.64+0x4], R7 ;  /* 0x0000040702007986 */ /* 0x000fe8000c101908 */
[----:B------:R-:W-:Y:S04]  /*0170*/  STG.E desc[UR8][R2.64+0x1804], R7 ;  /* 0x0018040702007986 */ /* 0x000fe8000c101908 */
[----:B---3--:R-:W-:Y:S04]  /*0180*/  STG.E desc[UR8][R2.64+0x8], R8 ;  /* 0x0000080802007986 */ /* 0x008fe8000c101908 */
[----:B------:R-:W-:Y:S04]  /*0190*/  STG.E desc[UR8][R2.64+0x1808], R8 ;  /* 0x0018080802007986 */ /* 0x000fe8000c101908 */
[----:B------:R-:W-:Y:S04]  /*01a0*/  STG.E desc[UR8][R2.64+0xc], R9 ;  /* 0x00000c0902007986 */ /* 0x000fe8000c101908 */
[----:B------:R-:W-:Y:S04]  /*01b0*/  STG.E desc[UR8][R2.64+0x180c], R9 ;  /* 0x00180c0902007986 */ /* 0x000fe8000c101908 */
[----:B----4-:R-:W-:Y:S04]  /*01c0*/  STG.E desc[UR8][R2.64+0x10], R10 ;  /* 0x0000100a02007986 */ /* 0x010fe8000c101908 */
[----:B------:R-:W-:Y:S04]  /*01d0*/  STG.E desc[UR8][R2.64+0x1810], R10 ;  /* 0x0018100a02007986 */ /* 0x000fe8000c101908 */
[----:B------:R-:W-:Y:S04]  /*01e0*/  STG.E desc[UR8][R2.64+0x14], R11 ;  /* 0x0000140b02007986 */ /* 0x000fe8000c101908 */
[----:B------:R-:W-:Y:S01]  /*01f0*/  STG.E desc[UR8][R2.64+0x1814], R11 ;  /* 0x0018140b02007986 */ /* 0x000fe2000c101908 */
[----:B------:R-:W-:Y:S05]  /*0200*/  EXIT ;  /* 0x000000000000794d */ /* 0x000fea0003800000 */
.L_x_0:
[----:B------:R-:W0:Y:S01]  /*0210*/  S2R R0, SR_TID.X ;  /* 0x0000000000007919 */ /* 0x000e220000002100 */
[----:B------:R-:W-:Y:S01]  /*0220*/  IMAD.U32 R4, RZ, RZ, UR7 ;  /* 0x00000007ff047e24 */ /* 0x000fe2000f8e00ff */
[----:B------:R-:W1:Y:S08]  /*0230*/  LDC.64 R2, c[0x0][0x388] ;  /* 0x0000e200ff027b82 */ /* 0x000e700000000a00 */
[----:B------:R-:W2:Y:S08]  /*0240*/  LDC.64 R6, c[0x0][0x390] ;  /* 0x0000e400ff067b82 */ /* 0x000eb00000000a00 */
[----:B------:R-:W3:Y:S01]  /*0250*/  LDC.64 R8, c[0x0][0x398] ;  /* 0x0000e600ff087b82 */ /* 0x000ee20000000a00 */
[----:B0-----:R-:W-:-:S02]  /*0260*/  ISETP.LT.U32.AND P0, PT, R0, UR6, PT ;  /* 0x0000000600007c0c */ /* 0x001fc4000bf01070 */
[C---:B------:R-:W-:Y:S01]  /*0270*/  IADD3 R5, P1, PT, R0.reuse, UR4, RZ ;  /* 0x0000000400057c10 */ /* 0x040fe2000ff3e0ff */
[----:B------:R-:W-:Y:S01]  /*0280*/  VIADD R0, R0, 0x100 ;  /* 0x0000010000007836 */ /* 0x000fe20000000000 */
[----:B------:R-:W-:Y:S02]  /*0290*/  ISETP.GT.U32.AND.EX P0, PT, R4, RZ, PT, P0 ;  /* 0x000000ff0400720c */ /* 0x000fe40003f04100 */
[----:B------:R-:W-:Y:S01]  /*02a0*/  IADD3.X R4, PT, PT, RZ, UR5, RZ, P1, !PT ;  /* 0x00000005ff047c10 */ /* 0x000fe20008ffe4ff */
[----:B-1----:R-:W-:Y:S01]  /*02b0*/  IMAD.WIDE.U32 R2, R5, 0x18, R2 ;  /* 0x0000001805027825 */ /* 0x002fe200078e0002 */
[----:B------:R-:W-:Y:S02]  /*02c0*/  ISETP.LT.U32.AND P1, PT, R0, UR6, PT ;  /* 0x0000000600007c0c */ /* 0x000fe4000bf21070 */
[----:B------:R-:W-:Y:S01]  /*02d0*/  MOV R0, UR7 ;  /* 0x0000000700007c02 */ /* 0x000fe20008000f00 */
[----:B------:R-:W-:-:S03]  /*02e0*/  IMAD R5, R4, 0x18, RZ ;  /* 0x0000001804057824 */ /* 0x000fc600078e02ff */
[----:B------:R-:W-:Y:S01]  /*02f0*/  ISETP.GT.U32.AND.EX P1, PT, R0, RZ, PT, P1 ;  /* 0x000000ff0000720c */ /* 0x000fe20003f24110 */
[----:B------:R-:W-:Y:S02]  /*0300*/  IMAD.IADD R3, R3, 0x1, R5 ;  /* 0x0000000103037824 */ /* 0x000fe400078e0205 */
[----:B------:R-:W0:Y:S03]  /*0310*/  @P0 LDC.64 R10, c[0x0][0x3a0] ;  /* 0x0000e800ff0a0b82 */ /* 0x000e260000000a00 */
[----:B--2---:R1:W-:Y:S04]  /*0320*/  @P0 STG.E desc[UR8][R2.64], R6 ;  /* 0x0000000602000986 */ /* 0x0043e8000c101908 */
[----:B------:R1:W-:Y:S04]  /*0330*/  @P0 STG.E desc[UR8][R2.64+0x4], R7 ;  /* 0x0000040702000986 */ /* 0x0003e8000c101908 */
[----:B---3--:R1:W-:Y:S04]  /*0340*/  @P0 STG.E desc[UR8][R2.64+0x8], R8 ;  /* 0x0000080802000986 */ /* 0x0083e8000c101908 */
[----:B------:R1:W-:Y:S04]  /*0350*/  @P0 STG.E desc[UR8][R2.64+0xc], R9 ;  /* 0x00000c0902000986 */ /* 0x0003e8000c101908 */
[----:B0-----:R1:W-:Y:S04]  /*0360*/  @P0 STG.E desc[UR8][R2.64+0x10], R10 ;  /* 0x0000100a02000986 */ /* 0x0013e8000c101908 */
[----:B------:R1:W-:Y:S01]  /*0370*/  @P0 STG.E desc[UR8][R2.64+0x14], R11 ;  /* 0x0000140b02000986 */ /* 0x0003e2000c101908 */
[----:B------:R-:W-:Y:S05]  /*0380*/  @!P1 EXIT ;  /* 0x000000000000994d */ /* 0x000fea0003800000 */
[----:B------:R-:W0:Y:S08]  /*0390*/  LDC.64 R4, c[0x0][0x390] ;  /* 0x0000e400ff047b82 */ /* 0x000e300000000a00 */
[----:B-1----:R-:W1:Y:S08]  /*03a0*/  LDC.64 R6, c[0x0][0x398] ;  /* 0x0000e600ff067b82 */ /* 0x002e700000000a00 */
[----:B------:R-:W2:Y:S01]  /*03b0*/  LDC.64 R8, c[0x0][0x3a0] ;  /* 0x0000e800ff087b82 */ /* 0x000ea20000000a00 */
[----:B0-----:R-:W-:Y:S04]  /*03c0*/  STG.E desc[UR8][R2.64+0x1800], R4 ;  /* 0x0018000402007986 */ /* 0x001fe8000c101908 */
[----:B------:R-:W-:Y:S04]  /*03d0*/  STG.E desc[UR8][R2.64+0x1804], R5 ;  /* 0x0018040502007986 */ /* 0x000fe8000c101908 */
[----:B-1----:R-:W-:Y:S04]  /*03e0*/  STG.E desc[UR8][R2.64+0x1808], R6 ;  /* 0x0018080602007986 */ /* 0x002fe8000c101908 */
[----:B------:R-:W-:Y:S04]  /*03f0*/  STG.E desc[UR8][R2.64+0x180c], R7 ;  /* 0x00180c0702007986 */ /* 0x000fe8000c101908 */
[----:B--2---:R-:W-:Y:S04]  /*0400*/  STG.E desc[UR8][R2.64+0x1810], R8 ;  /* 0x0018100802007986 */ /* 0x004fe8000c101908 */
[----:B------:R-:W-:Y:S01]  /*0410*/  STG.E desc[UR8][R2.64+0x1814], R9 ;  /* 0x0018140902007986 */ /* 0x000fe2000c101908 */
[----:B------:R-:W-:Y:S05]  /*0420*/  EXIT ;  /* 0x000000000000794d */ /* 0x000fea0003800000 */
.L_x_1:
[----:B------:R-:W-:-:S00]  /*0430*/  BRA `(.L_x_1) ;  /* 0xfffffffc00fc7947 */ /* 0x000fc0000383ffff */
[----:B------:R-:W-:-:S00]  /*0440*/  NOP ;  /* 0x0000000000007918 */ /* 0x000fc00000000000 */
        /* <DEDUP_REMOVED lines=11> */
.L_x_33:


//--------------------- .text._ZN3cub18CUB_300001_SM_10006detail11EmptyKernelIvEEvv --------------------------
	.section	.text._ZN3cub18CUB_300001_SM_10006detail11EmptyKernelIvEEvv,"ax",@progbits
	.align	128
        .global         _ZN3cub18CUB_300001_SM_10006detail11EmptyKernelIvEEvv
        .type           _ZN3cub18CUB_300001_SM_10006detail11EmptyKernelIvEEvv,@function
        .size           _ZN3cub18CUB_300001_SM_10006detail11EmptyKernelIvEEvv,(.L_x_34 - _ZN3cub18CUB_300001_SM_10006detail11EmptyKernelIvEEvv)
        .other          _ZN3cub18CUB_300001_SM_10006detail11EmptyKernelIvEEvv,@"STO_CUDA_ENTRY STV_DEFAULT"
_ZN3cub18CUB_300001_SM_10006detail11EmptyKernelIvEEvv:
.text._ZN3cub18CUB_300001_SM_10006detail11EmptyKernelIvEEvv:
[----:B------:R-:W-:Y:S01]  /*0000*/  LDC R1, c[0x0][0x37c] ;  /* 0x0000df00ff017b82 */ /* 0x000fe20000000800 */
[----:B------:R-:W-:Y:S05]  /*0010*/  EXIT ;  /* 0x000000000000794d */ /* 0x000fea0003800000 */
.L_x_2:
        /* <DEDUP_REMOVED lines=14> */
.L_x_34:


//--------------------- .text._Z28find_2opt_move_kernel_hybridPKiS0_PKfS2_S2_S2_S2_S2_S2_S2_iP10MoveResult --------------------------
	.section	.text._Z28find_2opt_move_kernel_hybridPKiS0_PKfS2_S2_S2_S2_S2_S2_S2_iP10MoveResult,"ax",@progbits
	.align	128
        .global         _Z28find_2opt_move_kernel_hybridPKiS0_PKfS2_S2_S2_S2_S2_S2_S2_iP10MoveResult
        .type           _Z28find_2opt_move_kernel_hybridPKiS0_PKfS2_S2_S2_S2_S2_S2_S2_iP10MoveResult,@function
        .size           _Z28find_2opt_move_kernel_hybridPKiS0_PKfS2_S2_S2_S2_S2_S2_S2_iP10MoveResult,(.L_x_35 - _Z28find_2opt_move_kernel_hybridPKiS0_PKfS2_S2_S2_S2_S2_S2_S2_iP10MoveResult)
        .other          _Z28find_2opt_move_kernel_hybridPKiS0_PKfS2_S2_S2_S2_S2_S2_S2_iP10MoveResult,@"STO_CUDA_ENTRY STV_DEFAULT"
_Z28find_2opt_move_kernel_hybridPKiS0_PKfS2_S2_S2_S2_S2_S2_S2_iP10MoveResult:
.text._Z28find_2opt_move_kernel_hybridPKiS0_PKfS2_S2_S2_S2_S2_S2_S2_iP10MoveResult:
[----:B------:R-:W-:Y:S01]  /*0000*/  LDC R1, c[0x0][0x37c] ;  /* 0x0000df00ff017b82 */ /* 0x000fe20000000800 */
[----:B------:R-:W0:Y:S07]  /*0010*/  S2R R0, SR_CTAID.X ;  /* 0x0000000000007919 */ /* 0x000e2e0000002500 */
[----:B------:R-:W1:Y:S01]  /*0020*/  LDC R5, c[0x0][0x3d0] ;  /* 0x0000f400ff057b82 */ /* 0x000e620000000800 */
[----:B------:R-:W0:Y:S02]  /*0030*/  S2R R3, SR_CTAID.Y ;  /* 0x0000000000037919 */ /* 0x000e240000002600 */
[----:B0-----:R-:W-:-:S04]  /*0040*/  VIMNMX R2, PT, PT, R0, R3, !PT ;  /* 0x0000000300027248 */ /* 0x001fc80007fe0100 */
[----:B-1----:R-:W-:-:S04]  /*0050*/  ISETP.GE.AND P0, PT, R2, R5, PT ;  /* 0x000000050200720c */ /* 0x002fc80003f06270 */
[----:B------:R-:W-:-:S13]  /*0060*/  ISETP.GE.U32.OR P0, PT, R0, R3, P0 ;  /* 0x000000030000720c */ /* 0x000fda0000706470 */
[----:B------:R-:W-:Y:S05]  /*0070*/  @P0 EXIT ;  /* 0x000000000000094d */ /* 0x000fea0003800000 */
[----:B------:R-:W0:Y:S01]  /*0080*/  LDC.64 R10, c[0x0][0x380] ;  /* 0x0000e000ff0a7b82 */ /* 0x000e220000000a00 */
[----:B------:R-:W1:Y:S07]  /*0090*/  LDCU.64 UR6, c[0x0][0x358] ;  /* 0x00006b00ff0677ac */ /* 0x000e6e0008000a00 */
[----:B------:R-:W2:Y:S08]  /*00a0*/  LDC.64 R28, c[0x0][0x3a8] ;  /* 0x0000ea00ff1c7b82 */ /* 0x000eb00000000a00 */
[----:B------:R-:W3:Y:S08]  /*00b0*/  LDC.64 R26, c[0x0][0x3b0] ;  /* 0x0000ec00ff1a7b82 */ /* 0x000ef00000000a00 */
[----:B------:R-:W4:Y:S01]  /*00c0*/  LDC.64 R12, c[0x0][0x3b8] ;  /* 0x0000ee00ff0c7b82 */ /* 0x000f220000000a00 */
[----:B0-----:R-:W-:-:S04]  /*00d0*/  IMAD.WIDE.U32 R8, R0, 0x4, R10 ;  /* 0x0000000400087825 */ /* 0x001fc800078e000a */
[C---:B------:R-:W-:Y:S01]  /*00e0*/  IMAD.WIDE.U32 R10, R3.reuse, 0x4, R10 ;  /* 0x00000004030a7825 */ /* 0x040fe200078e000a */
[----:B-1----:R-:W4:Y:S02]  /*00f0*/  LDG.E.CONSTANT R2, desc[UR6][R8.64] ;  /* 0x0000000608027981 */ /* 0x002f24000c1e9900 */
[----:B------:R-:W0:Y:S01]  /*0100*/  LDC.64 R14, c[0x0][0x3c0] ;  /* 0x0000f000ff0e7b82 */ /* 0x000e220000000a00 */
[C-C-:B--2---:R-:W-:Y:S01]  /*0110*/  IMAD.WIDE.U32 R20, R0.reuse, 0x4, R28.reuse ;  /* 0x0000000400147825 */ /* 0x144fe200078e001c */
[----:B------:R-:W2:Y:S03]  /*0120*/  LDG.E.CONSTANT R19, desc[UR6][R8.64+0x4] ;  /* 0x0000040608137981 */ /* 0x000ea6000c1e9900 */
[C---:B------:R-:W-:Y:S01]  /*0130*/  IMAD.WIDE.U32 R28, R3.reuse, 0x4, R28 ;  /* 0x00000004031c7825 */ /* 0x040fe200078e001c */
[----:B------:R-:W2:Y:S03]  /*0140*/  LDG.E.CONSTANT R4, desc[UR6][R10.64] ;  /* 0x000000060a047981 */ /* 0x000ea6000c1e9900 */
[C-C-:B---3--:R-:W-:Y:S01]  /*0150*/  IMAD.WIDE.U32 R24, R0.reuse, 0x4, R26.reuse ;  /* 0x0000000400187825 */ /* 0x148fe200078e001a */
[----:B------:R1:W3:Y:S03]  /*0160*/  LDG.E.CONSTANT R17, desc[UR6][R10.64+0x4] ;  /* 0x000004060a117981 */ /* 0x0002e6000c1e9900 */
[----:B------:R-:W-:Y:S01]  /*0170*/  IMAD.WIDE.U32 R26, R3, 0x4, R26 ;  /* 0x00000004031a7825 */ /* 0x000fe200078e001a */
[----:B------:R-:W5:Y:S03]  /*0180*/  LDG.E.CONSTANT R6, desc[UR6][R28.64] ;  /* 0x000000061c067981 */ /* 0x000f66000c1e9900 */
[----:B----4-:R-:W-:Y:S01]  /*0190*/  IMAD.WIDE.U32 R22, R0, 0x4, R12 ;  /* 0x0000000400167825 */ /* 0x010fe200078e000c */
[----:B------:R-:W5:Y:S04]  /*01a0*/  LDG.E.CONSTANT R7, desc[UR6][R24.64] ;  /* 0x0000000618077981 */ /* 0x000f68000c1e9900 */
[----:B------:R-:W5:Y:S04]  /*01b0*/  LDG.E.CONSTANT R8, desc[UR6][R26.64] ;  /* 0x000000061a087981 */ /* 0x000f68000c1e9900 */
[----:B------:R-:W5:Y:S01]  /*01c0*/  LDG.E.CONSTANT R9, desc[UR6][R22.64] ;  /* 0x0000000616097981 */ /* 0x000f62000c1e9900 */
[----:B-1----:R-:W1:Y:S01]  /*01d0*/  S2R R11, SR_TID.X ;  /* 0x00000000000b7919 */ /* 0x002e620000002100 */
[----:B------:R-:W-:-:S02]  /*01e0*/  IMAD.MOV.U32 R10, RZ, RZ, -0x1 ;  /* 0xffffffffff0a7424 */ /* 0x000fc400078e00ff */
[C---:B------:R-:W-:Y:S01]  /*01f0*/  IMAD.WIDE.U32 R12, R3.reuse, 0x4, R12 ;  /* 0x00000004030c7825 */ /* 0x040fe200078e000c */
[----:B------:R3:W5:Y:S03]  /*0200*/  LDG.E.CONSTANT R5, desc[UR6][R20.64] ;  /* 0x0000000614057981 */ /* 0x000766000c1e9900 */
[----:B0-----:R-:W-:Y:S01]  /*0210*/  IMAD.WIDE.U32 R14, R3, 0x4, R14 ;  /* 0x00000004030e7825 */ /* 0x001fe200078e000e */
[----:B------:R-:W0:Y:S03]  /*0220*/  LDCU UR8, c[0x0][0x360] ;  /* 0x00006c00ff0877ac */ /* 0x000e260008000800 */
[----:B--2---:R-:W-:Y:S02]  /*0230*/  IMAD.IADD R18, R19, 0x1, -R2 ;  /* 0x0000000113127824 */ /* 0x004fe400078e0a02 */
[----:B01-3--:R-:W-:-:S07]  /*0240*/  IMAD.IADD R20, R17, 0x1, -R4 ;  /* 0x0000000111147824 */ /* 0x00bfce00078e0a04 */
.L_x_31:
[----:B------:R-:W-:-:S05]  /*0250*/  I2FP.F32.S32 R22, R10 ;  /* 0x0000000a00167245 */ /* 0x000fca0000201400 */
[----:B-----5:R-:W-:-:S05]  /*0260*/  FADD R19, R7, R22 ;  /* 0x0000001607137221 */ /* 0x020fca0000000000 */
[----:B------:R-:W-:-:S13]  /*0270*/  FSETP.GEU.AND P0, PT, R19, R9, PT ;  /* 0x000000091300720b */ /* 0x000fda0003f0e000 */
[----:B------:R-:W-:Y:S05]  /*0280*/  @!P0 BRA `(.L_x_3) ;  /* 0x0000001000c48947 */ /* 0x000fea0003800000 */
[----:B------:R-:W0:Y:S02]  /*0290*/  LDC.64 R16, c[0x0][0x3c0] ;  /* 0x0000f000ff107b82 */ /* 0x000e240000000a00 */
[----:B0-----:R-:W-:-:S06]  /*02a0*/  IMAD.WIDE.U32 R16, R0, 0x4, R16 ;  /* 0x0000000400107825 */ /* 0x001fcc00078e0010 */
[----:B------:R-:W2:Y:S02]  /*02b0*/  LDG.E.CONSTANT R16, desc[UR6][R16.64] ;  /* 0x0000000610107981 */ /* 0x000ea4000c1e9900 */
[----:B--2---:R-:W-:-:S13]  /*02c0*/  FSETP.GT.AND P0, PT, R19, R16, PT ;  /* 0x000000101300720b */ /* 0x004fda0003f04000 */
[----:B------:R-:W-:Y:S05]  /*02d0*/  @P0 BRA `(.L_x_3) ;  /* 0x0000001000b00947 */ /* 0x000fea0003800000 */
[----:B------:R-:W-:Y:S01]  /*02e0*/  ISETP.GE.AND P0, PT, R11, R18, PT ;  /* 0x000000120b00720c */ /* 0x000fe20003f06270 */
[----:B------:R-:W-:Y:S01]  /*02f0*/  IMAD.MOV.U32 R19, RZ, RZ, -0x1 ;  /* 0xffffffffff137424 */ /* 0x000fe200078e00ff */
[C---:B------:R-:W-:Y:S02]  /*0300*/  ISETP.NE.AND P2, PT, R10.reuse, RZ, PT ;  /* 0x000000ff0a00720c */ /* 0x040fe40003f45270 */
[----:B------:R-:W-:-:S13]  /*0310*/  ISETP.EQ.OR P0, PT, R10, RZ, P0 ;  /* 0x000000ff0a00720c */ /* 0x000fda0000702670 */
.L_x_30:
[----:B------:R-:W-:-:S13]  /*0320*/  LOP3.LUT P1, RZ, R19, R10, RZ, 0xfc, !PT ;  /* 0x0000000a13ff7212 */ /* 0x000fda000782fcff */
[----:B------:R-:W-:Y:S05]  /*0330*/  @!P1 BRA `(.L_x_4) ;  /* 0x00000010008c9947 */ /* 0x000fea0003800000 */
[----:B------:R-:W2:Y:S01]  /*0340*/  LDG.E.CONSTANT R16, desc[UR6][R12.64] ;  /* 0x000000060c107981 */ /* 0x000ea2000c1e9900 */
[----:B------:R-:W-:-:S05]  /*0350*/  I2FP.F32.S32 R21, R19 ;  /* 0x0000001300157245 */ /* 0x000fca0000201400 */
[----:B------:R-:W-:-:S05]  /*0360*/  FADD R17, R8, R21 ;  /* 0x0000001508117221 */ /* 0x000fca0000000000 */
[----:B--2---:R-:W-:-:S13]  /*0370*/  FSETP.GEU.AND P1, PT, R17, R16, PT ;  /* 0x000000101100720b */ /* 0x004fda0003f2e000 */
[----:B------:R-:W-:Y:S05]  /*0380*/  @!P1 BRA `(.L_x_4) ;  /* 0x0000001000789947 */ /* 0x000fea0003800000 */
[----:B------:R-:W2:Y:S02]  /*0390*/  LDG.E.CONSTANT R16, desc[UR6][R14.64] ;  /* 0x000000060e107981 */ /* 0x000ea4000c1e9900 */
[----:B--2---:R-:W-:-:S13]  /*03a0*/  FSETP.GT.AND P1, PT, R17, R16, PT ;  /* 0x000000101100720b */ /* 0x004fda0003f24000 */
[----:B------:R-:W-:Y:S05]  /*03b0*/  @P1 BRA `(.L_x_4) ;  /* 0x00000010006c1947 */ /* 0x000fea0003800000 */
[----:B------:R-:W0:Y:S02]  /*03c0*/  LDC.64 R16, c[0x0][0x3d8] ;  /* 0x0000f600ff107b82 */ /* 0x000e240000000a00 */
[----:B0-----:R-:W2:Y:S01]  /*03d0*/  LDG.E R16, desc[UR6][R16.64+0x4] ;  /* 0x0000040610107981 */ /* 0x001ea2000c1e1900 */
[----:B------:R-:W-:-:S04]  /*03e0*/  FMUL R24, R6, R21 ;  /* 0x0000001506187220 */ /* 0x000fc80000400000 */
[----:B------:R-:W-:-:S05]  /*03f0*/  FFMA R23, R5, R22, R24 ;  /* 0x0000001605177223 */ /* 0x000fca0000000018 */
[----:B--2---:R-:W-:-:S13]  /*0400*/  FSETP.GE.AND P1, PT, R23, R16, PT ;  /* 0x000000101700720b */ /* 0x004fda0003f26000 */
[----:B------:R-:W-:Y:S05]  /*0410*/  @P1 BRA `(.L_x_4) ;  /* 0x0000001000541947 */ /* 0x000fea0003800000 */
[----:B------:R-:W-:Y:S01]  /*0420*/  ISETP.NE.AND P1, PT, R11, RZ, PT ;  /* 0x000000ff0b00720c */ /* 0x000fe20003f25270 */
[----:B------:R-:W0:Y:S01]  /*0430*/  LDCU UR4, c[0x0][0x3d0] ;  /* 0x00007a00ff0477ac */ /* 0x000e220008000800 */
[----:B------:R-:W-:Y:S11]  /*0440*/  BSSY.RECONVERGENT B0, `(.L_x_5) ;  /* 0x0000046000007945 */ /* 0x000ff60003800200 */
[----:B------:R-:W1:Y:S01]  /*0450*/  @!P1 S2R R17, SR_CgaCtaId ;  /* 0x0000000000119919 */ /* 0x000e620000008800 */
[----:B------:R-:W-:Y:S01]  /*0460*/  @!P1 MOV R16, 0x400 ;  /* 0x0000040000109802 */ /* 0x000fe20000000f00 */
[----:B------:R-:W-:-:S03]  /*0470*/  @!P1 IMAD.MOV.U32 R23, RZ, RZ, 0x1 ;  /* 0x00000001ff179424 */ /* 0x000fc600078e00ff */
[----:B-1----:R-:W-:-:S05]  /*0480*/  @!P1 LEA R16, R17, R16, 0x18 ;  /* 0x0000001011109211 */ /* 0x002fca00078ec0ff */
[----:B------:R1:W-:Y:S01]  /*0490*/  @!P1 STS [R16], R23 ;  /* 0x0000001710009388 */ /* 0x0003e20000000800 */
[----:B------:R-:W-:Y:S06]  /*04a0*/  BAR.SYNC.DEFER_BLOCKING 0x0 ;  /* 0x0000000000007b1d */ /* 0x000fec0000010000 */
[----:B0-----:R-:W-:Y:S05]  /*04b0*/  @P0 BRA `(.L_x_6) ;  /* 0x0000000000f80947 */ /* 0x001fea0003800000 */
[----:B------:R-:W-:-:S13]  /*04c0*/  ISETP.NE.AND P1, PT, R19, RZ, PT ;  /* 0x000000ff1300720c */ /* 0x000fda0003f25270 */
[----:B------:R-:W-:Y:S05]  /*04d0*/  @!P1 BRA `(.L_x_7) ;  /* 0x0000000000889947 */ /* 0x000fea0003800000 */
[----:B------:R-:W-:Y:S01]  /*04e0*/  BSSY.RECONVERGENT B1, `(.L_x_8) ;  /* 0x0000020000017945 */ /* 0x000fe20003800200 */
[--C-:B-1----:R-:W-:Y:S02]  /*04f0*/  IMAD.IADD R23, R2, 0x1, R11.reuse ;  /* 0x0000000102177824 */ /* 0x102fe400078e020b */
[----:B------:R-:W-:-:S07]  /*0500*/  IMAD.MOV.U32 R25, RZ, RZ, R11 ;  /* 0x000000ffff197224 */ /* 0x000fce00078e000b */
.L_x_9:
[----:B------:R-:W0:Y:S02]  /*0510*/  LDC.64 R16, c[0x0][0x388] ;  /* 0x0000e200ff107b82 */ /* 0x000e240000000a00 */
[----:B0-----:R-:W-:-:S06]  /*0520*/  IMAD.WIDE R26, R23, 0x4, R16 ;  /* 0x00000004171a7825 */ /* 0x001fcc00078e0210 */
[----:B------:R-:W0:Y:S01]  /*0530*/  LDC.64 R16, c[0x0][0x390] ;  /* 0x0000e400ff107b82 */ /* 0x000e220000000a00 */
[----:B------:R-:W2:Y:S01]  /*0540*/  LDG.E.CONSTANT R27, desc[UR6][R26.64] ;  /* 0x000000061a1b7981 */ /* 0x000ea2000c1e9900 */
[----:B0-----:R-:W-:-:S05]  /*0550*/  IMAD.WIDE R16, R23, 0x4, R16 ;  /* 0x0000000417107825 */ /* 0x001fca00078e0210 */
[----:B------:R0:W3:Y:S02]  /*0560*/  LDG.E.CONSTANT R24, desc[UR6][R16.64] ;  /* 0x0000000610187981 */ /* 0x0000e4000c1e9900 */
[----:B0-----:R-:W0:Y:S01]  /*0570*/  LDC.64 R16, c[0x0][0x398] ;  /* 0x0000e600ff107b82 */ /* 0x001e220000000a00 */
[----:B--2---:R-:W-:-:S04]  /*0580*/  IMAD R29, R27, UR4, R3 ;  /* 0x000000041b1d7c24 */ /* 0x004fc8000f8e0203 */
[----:B0-----:R-:W-:-:S06]  /*0590*/  IMAD.WIDE R28, R29, 0x4, R16 ;  /* 0x000000041d1c7825 */ /* 0x001fcc00078e0210 */
[----:B------:R-:W2:Y:S02]  /*05a0*/  LDG.E.CONSTANT R28, desc[UR6][R28.64] ;  /* 0x000000061c1c7981 */ /* 0x000ea4000c1e9900 */
[----:B--2---:R-:W-:-:S04]  /*05b0*/  FMUL R17, R21, R28 ;  /* 0x0000001c15117220 */ /* 0x004fc80000400000 */
[----:B---3--:R-:W-:Y:S02]  /*05c0*/  FFMA R24, R22, R24, R17 ;  /* 0x0000001816187223 */ /* 0x008fe40000000011 */
[----:B------:R-:W0:Y:S02]  /*05d0*/  LDC.64 R16, c[0x0][0x3c8] ;  /* 0x0000f200ff107b82 */ /* 0x000e240000000a00 */
[----:B0-----:R-:W-:-:S06]  /*05e0*/  IMAD.WIDE R28, R27, 0x4, R16 ;  /* 0x000000041b1c7825 */ /* 0x001fcc00078e0210 */
[----:B------:R-:W0:Y:S01]  /*05f0*/  LDC.64 R16, c[0x0][0x3a0] ;  /* 0x0000e800ff107b82 */ /* 0x000e220000000a00 */
[----:B------:R-:W2:Y:S01]  /*0600*/  LDG.E.CONSTANT R26, desc[UR6][R28.64] ;  /* 0x000000061c1a7981 */ /* 0x000ea2000c1e9900 */
[----:B0-----:R-:W-:-:S06]  /*0610*/  IMAD.WIDE R16, R27, 0x4, R16 ;  /* 0x000000041b107825 */ /* 0x001fcc00078e0210 */
[----:B------:R-:W3:Y:S01]  /*0620*/  LDG.E.CONSTANT R16, desc[UR6][R16.64] ;  /* 0x0000000610107981 */ /* 0x000ee2000c1e9900 */
[----:B------:R-:W-:Y:S02]  /*0630*/  VIADD R25, R25, UR8 ;  /* 0x0000000819197c36 */ /* 0x000fe40008000000 */
[----:B------:R-:W-:Y:S02]  /*0640*/  VIADD R23, R23, UR8 ;  /* 0x0000000817177c36 */ /* 0x000fe40008000000 */
[----:B--2---:R-:W-:Y:S01]  /*0650*/  FADD R24, R24, R26 ;  /* 0x0000001a18187221 */ /* 0x004fe20000000000 */
[----:B---3--:R-:W-:-:S05]  /*0660*/  FADD R27, R16, 9.9999997473787516356e-06 ;  /* 0x3727c5ac101b7421 */ /* 0x008fca0000000000 */
[----:B------:R-:W-:-:S13]  /*0670*/  FSETP.GT.AND P1, PT, R24, R27, PT ;  /* 0x0000001b1800720b */ /* 0x000fda0003f24000 */
[----:B------:R-:W0:Y:S01]  /*0680*/  @P1 S2R R27, SR_CgaCtaId ;  /* 0x00000000001b1919 */ /* 0x000e220000008800 */
[----:B------:R-:W-:-:S04]  /*0690*/  @P1 MOV R24, 0x400 ;  /* 0x0000040000181802 */ /* 0x000fc80000000f00 */
[----:B0-----:R-:W-:-:S05]  /*06a0*/  @P1 LEA R24, R27, R24, 0x18 ;  /* 0x000000181b181211 */ /* 0x001fca00078ec0ff */
[----:B------:R0:W-:Y:S01]  /*06b0*/  @P1 STS [R24], RZ ;  /* 0x000000ff18001388 */ /* 0x0001e20000000800 */
[----:B------:R-:W-:-:S13]  /*06c0*/  ISETP.GE.AND P1, PT, R25, R18, PT ;  /* 0x000000121900720c */ /* 0x000fda0003f26270 */
[----:B0-----:R-:W-:Y:S05]  /*06d0*/  @!P1 BRA `(.L_x_9) ;  /* 0xfffffffc008c9947 */ /* 0x001fea000383ffff */
[----:B------:R-:W-:Y:S05]  /*06e0*/  BSYNC.RECONVERGENT B1 ;  /* 0x0000000000017941 */ /* 0x000fea0003800200 */
.L_x_8:
[----:B------:R-:W-:Y:S05]  /*06f0*/  BRA `(.L_x_6) ;  /* 0x0000000000687947 */ /* 0x000fea0003800000 */
.L_x_7:
[----:B-1----:R-:W-:Y:S01]  /*0700*/  LOP3.LUT R23, RZ, 0x80000000, R21, 0xb8, !PT ;  /* 0x80000000ff177812 */ /* 0x002fe200078eb815 */
[----:B------:R-:W-:-:S07]  /*0710*/  IMAD.MOV.U32 R25, RZ, RZ, R11 ;  /* 0x000000ffff197224 */ /* 0x000fce00078e000b */
.L_x_10:
[----:B------:R-:W0:Y:S01]  /*0720*/  LDC.64 R16, c[0x0][0x388] ;  /* 0x0000e200ff107b82 */ /* 0x000e220000000a00 */
[----:B------:R-:W-:-:S04]  /*0730*/  IMAD.IADD R29, R2, 0x1, R25 ;  /* 0x00000001021d7824 */ /* 0x000fc800078e0219 */
[----:B0-----:R-:W-:-:S03]  /*0740*/  IMAD.WIDE R26, R29, 0x4, R16 ;  /* 0x000000041d1a7825 */ /* 0x001fc600078e0210 */
[----:B------:R-:W0:Y:S03]  /*0750*/  LDC.64 R16, c[0x0][0x390] ;  /* 0x0000e400ff107b82 */ /* 0x000e260000000a00 */
[----:B------:R-:W2:Y:S01]  /*0760*/  LDG.E.CONSTANT R27, desc[UR6][R26.64] ;  /* 0x000000061a1b7981 */ /* 0x000ea2000c1e9900 */
[----:B0-----:R-:W-:-:S04]  /*0770*/  IMAD.WIDE R28, R29, 0x4, R16 ;  /* 0x000000041d1c7825 */ /* 0x001fc800078e0210 */
[----:B------:R-:W2:Y:S01]  /*0780*/  LDC.64 R16, c[0x0][0x3c8] ;  /* 0x0000f200ff107b82 */ /* 0x000ea20000000a00 */
[----:B------:R2:W3:Y:S02]  /*0790*/  LDG.E.CONSTANT R24, desc[UR6][R28.64] ;  /* 0x000000061c187981 */ /* 0x0004e4000c1e9900 */
[----:B--2---:R-:W-:-:S05]  /*07a0*/  IMAD.WIDE R28, R27, 0x4, R16 ;  /* 0x000000041b1c7825 */ /* 0x004fca00078e0210 */
[----:B------:R-:W2:Y:S01]  /*07b0*/  LDG.E.CONSTANT R17, desc[UR6][R28.64] ;  /* 0x000000061c117981 */ /* 0x000ea2000c1e9900 */
[----:B---3--:R-:W-:-:S04]  /*07c0*/  FFMA R24, R22, R24, R23 ;  /* 0x0000001816187223 */ /* 0x008fc80000000017 */
[----:B--2---:R-:W-:Y:S02]  /*07d0*/  FADD R24, R24, R17 ;  /* 0x0000001118187221 */ /* 0x004fe40000000000 */
[----:B------:R-:W0:Y:S02]  /*07e0*/  LDC.64 R16, c[0x0][0x3a0] ;  /* 0x0000e800ff107b82 */ /* 0x000e240000000a00 */
[----:B0-----:R-:W-:-:S06]  /*07f0*/  IMAD.WIDE R16, R27, 0x4, R16 ;  /* 0x000000041b107825 */ /* 0x001fcc00078e0210 */
[----:B------:R-:W2:Y:S01]  /*0800*/  LDG.E.CONSTANT R16, desc[UR6][R16.64] ;  /* 0x0000000610107981 */ /* 0x000ea2000c1e9900 */
[----:B------:R-:W-:Y:S02]  /*0810*/  VIADD R25, R25, UR8 ;  /* 0x0000000819197c36 */ /* 0x000fe40008000000 */
[----:B--2---:R-:W-:-:S05]  /*0820*/  FADD R27, R16, 9.9999997473787516356e-06 ;  /* 0x3727c5ac101b7421 */ /* 0x004fca0000000000 */
[----:B------:R-:W-:-:S13]  /*0830*/  FSETP.GT.AND P1, PT, R24, R27, PT ;  /* 0x0000001b1800720b */ /* 0x000fda0003f24000 */
[----:B------:R-:W0:Y:S01]  /*0840*/  @P1 S2R R27, SR_CgaCtaId ;  /* 0x00000000001b1919 */ /* 0x000e220000008800 */
[----:B------:R-:W-:-:S04]  /*0850*/  @P1 MOV R24, 0x400 ;  /* 0x0000040000181802 */ /* 0x000fc80000000f00 */
[----:B0-----:R-:W-:-:S05]  /*0860*/  @P1 LEA R24, R27, R24, 0x18 ;  /* 0x000000181b181211 */ /* 0x001fca00078ec0ff */
[----:B------:R0:W-:Y:S01]  /*0870*/  @P1 STS [R24], RZ ;  /* 0x000000ff18001388 */ /* 0x0001e20000000800 */
[----:B------:R-:W-:-:S13]  /*0880*/  ISETP.GE.AND P1, PT, R25, R18, PT ;  /* 0x000000121900720c */ /* 0x000fda0003f26270 */
[----:B0-----:R-:W-:Y:S05]  /*0890*/  @!P1 BRA `(.L_x_10) ;  /* 0xfffffffc00a09947 */ /* 0x001fea000383ffff */
.L_x_6:
[----:B------:R-:W-:Y:S05]  /*08a0*/  BSYNC.RECONVERGENT B0 ;  /* 0x0000000000007941 */ /* 0x000fea0003800200 */
.L_x_5:
[----:B------:R-:W0:Y:S08]  /*08b0*/  S2UR UR5, SR_CgaCtaId ;  /* 0x00000000000579c3 */ /* 0x000e300000008800 */
[----:B------:R-:W-:Y:S06]  /*08c0*/  BAR.SYNC.DEFER_BLOCKING 0x0 ;  /* 0x0000000000007b1d */ /* 0x000fec0000010000 */
[----:B------:R-:W-:-:S02]  /*08d0*/  UMOV UR4, 0x400 ;  /* 0x0000040000047882 */ /* 0x000fc40000000000 */
[----:B0-----:R-:W-:-:S09]  /*08e0*/  ULEA UR4, UR5, UR4, 0x18 ;  /* 0x0000000405047291 */ /* 0x001fd2000f8ec0ff */
[----:B-1----:R-:W0:Y:S02]  /*08f0*/  LDS R23, [UR4] ;  /* 0x00000004ff177984 */ /* 0x002e240008000800 */
[----:B0-----:R-:W-:-:S13]  /*0900*/  ISETP.NE.AND P1, PT, R23, RZ, PT ;  /* 0x000000ff1700720c */ /* 0x001fda0003f25270 */
[----:B------:R-:W-:Y:S05]  /*0910*/  @!P1 BRA `(.L_x_4) ;  /* 0x0000000c00149947 */ /* 0x000fea0003800000 */
[----:B------:R-:W-:Y:S01]  /*0920*/  ISETP.GE.AND P1, PT, R11, R20, PT ;  /* 0x000000140b00720c */ /* 0x000fe20003f26270 */
[----:B------:R-:W0:Y:S01]  /*0930*/  LDCU UR4, c[0x0][0x3d0] ;  /* 0x00007a00ff0477ac */ /* 0x000e220008000800 */
[----:B------:R-:W-:Y:S02]  /*0940*/  BSSY.RECONVERGENT B0, `(.L_x_11) ;  /* 0x0000043000007945 */ /* 0x000fe40003800200 */
[----:B------:R-:W-:-:S13]  /*0950*/  ISETP.EQ.OR P1, PT, R19, RZ, P1 ;  /* 0x000000ff1300720c */ /* 0x000fda0000f22670 */
[----:B------:R-:W-:Y:S05]  /*0960*/  @P1 BRA `(.L_x_12) ;  /* 0x0000000400001947 */ /* 0x000fea0003800000 */
[----:B------:R-:W-:Y:S05]  /*0970*/  @!P2 BRA `(.L_x_13) ;  /* 0x000000000094a947 */ /* 0x000fea0003800000 */
[----:B------:R-:W-:Y:S01]  /*0980*/  BSSY.RECONVERGENT B1, `(.L_x_14) ;  /* 0x0000023000017945 */ /* 0x000fe20003800200 */
[----:B------:R-:W-:-:S07]  /*0990*/  IMAD.MOV.U32 R25, RZ, RZ, R11 ;  /* 0x000000ffff197224 */ /* 0x000fce00078e000b */
.L_x_17:
[----:B------:R-:W1:Y:S01]  /*09a0*/  LDC.64 R16, c[0x0][0x388] ;  /* 0x0000e200ff107b82 */ /* 0x000e620000000a00 */
[----:B------:R-:W-:-:S04]  /*09b0*/  IMAD.IADD R27, R4, 0x1, R25 ;  /* 0x00000001041b7824 */ /* 0x000fc800078e0219 */
[----:B-1----:R-:W-:-:S03]  /*09c0*/  IMAD.WIDE R28, R27, 0x4, R16 ;  /* 0x000000041b1c7825 */ /* 0x002fc600078e0210 */
[----:B------:R-:W1:Y:S03]  /*09d0*/  LDC.64 R16, c[0x0][0x398] ;  /* 0x0000e600ff107b82 */ /* 0x000e660000000a00 */
[----:B0-----:R-:W0:Y:S02]  /*09e0*/  LDG.E.CONSTANT R29, desc[UR6][R28.64] ;  /* 0x000000061c1d7981 */ /* 0x001e24000c1e9900 */
[----:B0-----:R-:W-:-:S04]  /*09f0*/  IMAD R24, R29, UR4, R0 ;  /* 0x000000041d187c24 */ /* 0x001fc8000f8e0200 */
[----:B-1----:R-:W-:-:S06]  /*0a00*/  IMAD.WIDE R16, R24, 0x4, R16 ;  /* 0x0000000418107825 */ /* 0x002fcc00078e0210 */
[----:B------:R-:W2:Y:S01]  /*0a10*/  LDG.E.CONSTANT R16, desc[UR6][R16.64] ;  /* 0x0000000610107981 */ /* 0x000ea2000c1e9900 */
[----:B------:R-:W-:Y:S01]  /*0a20*/  VIADD R25, R25, UR8 ;  /* 0x0000000819197c36 */ /* 0x000fe20008000000 */
[----:B------:R-:W-:Y:S04]  /*0a30*/  BSSY.RECONVERGENT B2, `(.L_x_15) ;  /* 0x0000015000027945 */ /* 0x000fe80003800200 */
[----:B------:R-:W-:Y:S02]  /*0a40*/  ISETP.LT.AND P1, PT, R25, R20, PT ;  /* 0x000000141900720c */ /* 0x000fe40003f21270 */
[----:B--2---:R-:W-:-:S13]  /*0a50*/  FSETP.NEU.AND P3, PT, R16, RZ, PT ;  /* 0x000000ff1000720b */ /* 0x004fda0003f6d000 */
[----:B------:R-:W-:Y:S05]  /*0a60*/  @P3 BRA `(.L_x_16) ;  /* 0x0000000000443947 */ /* 0x000fea0003800000 */
[----:B------:R-:W0:Y:S02]  /*0a70*/  LDC.64 R16, c[0x0][0x390] ;  /* 0x0000e400ff107b82 */ /* 0x000e240000000a00 */
[----:B0-----:R-:W-:-:S06]  /*0a80*/  IMAD.WIDE R26, R27, 0x4, R16 ;  /* 0x000000041b1a7825 */ /* 0x001fcc00078e0210 */
[----:B------:R-:W0:Y:S01]  /*0a90*/  LDC.64 R16, c[0x0][0x3c8] ;  /* 0x0000f200ff107b82 */ /* 0x000e220000000a00 */
[----:B------:R0:W2:Y:S02]  /*0aa0*/  LDG.E.CONSTANT R24, desc[UR6][R26.64] ;  /* 0x000000061a187981 */ /* 0x0000a4000c1e9900 */
[----:B0-----:R-:W-:-:S05]  /*0ab0*/  IMAD.WIDE R26, R29, 0x4, R16 ;  /* 0x000000041d1a7825 */ /* 0x001fca00078e0210 */
[----:B------:R-:W2:Y:S02]  /*0ac0*/  LDG.E.CONSTANT R16, desc[UR6][R26.64] ;  /* 0x000000061a107981 */ /* 0x000ea4000c1e9900 */
[----:B--2---:R-:W-:Y:S02]  /*0ad0*/  FFMA R24, R21, R24, R16 ;  /* 0x0000001815187223 */ /* 0x004fe40000000010 */
[----:B------:R-:W0:Y:S02]  /*0ae0*/  LDC.64 R16, c[0x0][0x3a0] ;  /* 0x0000e800ff107b82 */ /* 0x000e240000000a00 */
[----:B0-----:R-:W-:-:S06]  /*0af0*/  IMAD.WIDE R16, R29, 0x4, R16 ;  /* 0x000000041d107825 */ /* 0x001fcc00078e0210 */
[----:B------:R-:W2:Y:S02]  /*0b00*/  LDG.E.CONSTANT R16, desc[UR6][R16.64] ;  /* 0x0000000610107981 */ /* 0x000ea4000c1e9900 */
[----:B--2---:R-:W-:-:S05]  /*0b10*/  FADD R29, R16, 9.9999997473787516356e-06 ;  /* 0x3727c5ac101d7421 */ /* 0x004fca0000000000 */
[----:B------:R-:W-:-:S13]  /*0b20*/  FSETP.GT.AND P3, PT, R24, R29, PT ;  /* 0x0000001d1800720b */ /* 0x000fda0003f64000 */
[----:B------:R-:W0:Y:S01]  /*0b30*/  @P3 S2R R29, SR_CgaCtaId ;  /* 0x00000000001d3919 */ /* 0x000e220000008800 */
[----:B------:R-:W-:Y:S01]  /*0b40*/  @P3 MOV R24, 0x400 ;  /* 0x0000040000183802 */ /* 0x000fe20000000f00 */
[----:B------:R-:W-:-:S03]  /*0b50*/  @P3 IMAD.MOV.U32 R23, RZ, RZ, RZ ;  /* 0x000000ffff173224 */ /* 0x000fc600078e00ff */
[----:B0-----:R-:W-:-:S05]  /*0b60*/  @P3 LEA R24, R29, R24, 0x18 ;  /* 0x000000181d183211 */ /* 0x001fca00078ec0ff */
[----:B------:R0:W-:Y:S02]  /*0b70*/  @P3 STS [R24], RZ ;  /* 0x000000ff18003388 */ /* 0x0001e40000000800 */
.L_x_16:
[----:B------:R-:W-:Y:S05]  /*0b80*/  BSYNC.RECONVERGENT B2 ;  /* 0x0000000000027941 */ /* 0x000fea0003800200 */
.L_x_15:
[----:B------:R-:W-:-:S13]  /*0b90*/  ISETP.NE.AND P3, PT, R23, RZ, PT ;  /* 0x000000ff1700720c */ /* 0x000fda0003f65270 */
[----:B------:R-:W-:Y:S05]  /*0ba0*/  @P3 BRA P1, `(.L_x_17) ;  /* 0xfffffffc007c3947 */ /* 0x000fea000083ffff */
[----:B------:R-:W-:Y:S05]  /*0bb0*/  BSYNC.RECONVERGENT B1 ;  /* 0x0000000000017941 */ /* 0x000fea0003800200 */
.L_x_14:
[----:B------:R-:W-:Y:S05]  /*0bc0*/  BRA `(.L_x_12) ;  /* 0x0000000000687947 */ /* 0x000fea0003800000 */
.L_x_13:
[----:B------:R-:W-:-:S07]  /*0bd0*/  IMAD.MOV.U32 R25, RZ, RZ, R11 ;  /* 0x000000ffff197224 */ /* 0x000fce00078e000b */
.L_x_18:
[----:B------:R-:W1:Y:S01]  /*0be0*/  LDC.64 R16, c[0x0][0x388] ;  /* 0x0000e200ff107b82 */ /* 0x000e620000000a00 */
[----:B------:R-:W-:-:S04]  /*0bf0*/  IMAD.IADD R29, R4, 0x1, R25 ;  /* 0x00000001041d7824 */ /* 0x000fc800078e0219 */
[----:B-1----:R-:W-:-:S03]  /*0c00*/  IMAD.WIDE R26, R29, 0x4, R16 ;  /* 0x000000041d1a7825 */ /* 0x002fc600078e0210 */
[----:B------:R-:W1:Y:S03]  /*0c10*/  LDC.64 R16, c[0x0][0x390] ;  /* 0x0000e400ff107b82 */ /* 0x000e660000000a00 */
[----:B------:R-:W2:Y:S01]  /*0c20*/  LDG.E.CONSTANT R27, desc[UR6][R26.64] ;  /* 0x000000061a1b7981 */ /* 0x000ea2000c1e9900 */
[----:B-1----:R-:W-:-:S04]  /*0c30*/  IMAD.WIDE R28, R29, 0x4, R16 ;  /* 0x000000041d1c7825 */ /* 0x002fc800078e0210 */
[----:B------:R-:W2:Y:S01]  /*0c40*/  LDC.64 R16, c[0x0][0x3c8] ;  /* 0x0000f200ff107b82 */ /* 0x000ea20000000a00 */
[----:B------:R2:W3:Y:S02]  /*0c50*/  LDG.E.CONSTANT R24, desc[UR6][R28.64] ;  /* 0x000000061c187981 */ /* 0x0004e4000c1e9900 */
[----:B--2---:R-:W-:-:S05]  /*0c60*/  IMAD.WIDE R28, R27, 0x4, R16 ;  /* 0x000000041b1c7825 */ /* 0x004fca00078e0210 */
[----:B------:R-:W3:Y:S02]  /*0c70*/  LDG.E.CONSTANT R16, desc[UR6][R28.64] ;  /* 0x000000061c107981 */ /* 0x000ee4000c1e9900 */
[----:B---3--:R-:W-:Y:S02]  /*0c80*/  FFMA R24, R21, R24, R16 ;  /* 0x0000001815187223 */ /* 0x008fe40000000010 */
[----:B------:R-:W1:Y:S02]  /*0c90*/  LDC.64 R16, c[0x0][0x3a0] ;  /* 0x0000e800ff107b82 */ /* 0x000e640000000a00 */
[----:B-1----:R-:W-:-:S06]  /*0ca0*/  IMAD.WIDE R16, R27, 0x4, R16 ;  /* 0x000000041b107825 */ /* 0x002fcc00078e0210 */
[----:B------:R-:W2:Y:S01]  /*0cb0*/  LDG.E.CONSTANT R16, desc[UR6][R16.64] ;  /* 0x0000000610107981 */ /* 0x000ea2000c1e9900 */
[----:B------:R-:W-:Y:S02]  /*0cc0*/  VIADD R25, R25, UR8 ;  /* 0x0000000819197c36 */ /* 0x000fe40008000000 */
[----:B--2---:R-:W-:-:S05]  /*0cd0*/  FADD R27, R16, 9.9999997473787516356e-06 ;  /* 0x3727c5ac101b7421 */ /* 0x004fca0000000000 */
[----:B------:R-:W-:-:S13]  /*0ce0*/  FSETP.GT.AND P1, PT, R24, R27, PT ;  /* 0x0000001b1800720b */ /* 0x000fda0003f24000 */
[----:B------:R-:W1:Y:S01]  /*0cf0*/  @P1 S2R R27, SR_CgaCtaId ;  /* 0x00000000001b1919 */ /* 0x000e620000008800 */
[----:B------:R-:W-:Y:S01]  /*0d00*/  @P1 MOV R24, 0x400 ;  /* 0x0000040000181802 */ /* 0x000fe20000000f00 */
[----:B------:R-:W-:-:S03]  /*0d10*/  @P1 IMAD.MOV.U32 R23, RZ, RZ, RZ ;  /* 0x000000ffff171224 */ /* 0x000fc600078e00ff */
[----:B-1----:R-:W-:-:S05]  /*0d20*/  @P1 LEA R24, R27, R24, 0x18 ;  /* 0x000000181b181211 */ /* 0x002fca00078ec0ff */
[----:B------:R1:W-:Y:S01]  /*0d30*/  @P1 STS [R24], RZ ;  /* 0x000000ff18001388 */ /* 0x0003e20000000800 */
[----:B------:R-:W-:-:S04]  /*0d40*/  ISETP.NE.AND P1, PT, R23, RZ, PT ;  /* 0x000000ff1700720c */ /* 0x000fc80003f25270 */
[----:B------:R-:W-:-:S13]  /*0d50*/  ISETP.GE.OR P1, PT, R25, R20, !P1 ;  /* 0x000000141900720c */ /* 0x000fda0004f26670 */
[----:B-1----:R-:W-:Y:S05]  /*0d60*/  @!P1 BRA `(.L_x_18) ;  /* 0xfffffffc009c9947 */ /* 0x002fea000383ffff */
.L_x_12:
[----:B0-----:R-:W-:Y:S05]  /*0d70*/  BSYNC.RECONVERGENT B0 ;  /* 0x0000000000007941 */ /* 0x001fea0003800200 */
.L_x_11:
[----:B------:R-:W0:Y:S08]  /*0d80*/  S2UR UR5, SR_CgaCtaId ;  /* 0x00000000000579c3 */ /* 0x000e300000008800 */
[----:B------:R-:W-:Y:S06]  /*0d90*/  BAR.SYNC.DEFER_BLOCKING 0x0 ;  /* 0x0000000000007b1d */ /* 0x000fec0000010000 */
[----:B------:R-:W-:-:S02]  /*0da0*/  UMOV UR4, 0x400 ;  /* 0x0000040000047882 */ /* 0x000fc40000000000 */
[----:B0-----:R-:W-:-:S09]  /*0db0*/  ULEA UR4, UR5, UR4, 0x18 ;  /* 0x0000000405047291 */ /* 0x001fd2000f8ec0ff */
[----:B------:R-:W0:Y:S02]  /*0dc0*/  LDS R16, [UR4] ;  /* 0x00000004ff107984 */ /* 0x000e240008000800 */
[----:B0-----:R-:W-:-:S04]  /*0dd0*/  ISETP.NE.AND P1, PT, R16, RZ, PT ;  /* 0x000000ff1000720c */ /* 0x001fc80003f25270 */
[----:B------:R-:W-:-:S13]  /*0de0*/  ISETP.NE.OR P1, PT, R11, RZ, !P1 ;  /* 0x000000ff0b00720c */ /* 0x000fda0004f25670 */
[----:B------:R-:W-:Y:S05]  /*0df0*/  @P1 BRA `(.L_x_19) ;  /* 0x0000000400d41947 */ /* 0x000fea0003800000 */
[----:B------:R-:W0:Y:S02]  /*0e00*/  LDC.64 R16, c[0x0][0x3d8] ;  /* 0x0000f600ff107b82 */ /* 0x000e240000000a00 */
[----:B0-----:R-:W2:Y:S01]  /*0e10*/  LDG.E R16, desc[UR6][R16.64+0x4] ;  /* 0x0000040610107981 */ /* 0x001ea2000c1e1900 */
[----:B------:R-:W-:-:S05]  /*0e20*/  I2FP.F32.S32 R21, R19 ;  /* 0x0000001300157245 */ /* 0x000fca0000201400 */
[----:B------:R-:W-:-:S04]  /*0e30*/  FMUL R24, R6, R21 ;  /* 0x0000001506187220 */ /* 0x000fc80000400000 */
[----:B------:R-:W-:-:S05]  /*0e40*/  FFMA R21, R5, R22, R24 ;  /* 0x0000001605157223 */ /* 0x000fca0000000018 */
[----:B--2---:R-:W-:-:S13]  /*0e50*/  FSETP.GEU.AND P1, PT, R21, R16, PT ;  /* 0x000000101500720b */ /* 0x004fda0003f2e000 */
[----:B------:R-:W-:Y:S05]  /*0e60*/  @P1 BRA `(.L_x_19) ;  /* 0x0000000400b81947 */ /* 0x000fea0003800000 */
[----:B------:R-:W-:Y:S01]  /*0e70*/  BSSY B0, `(.L_x_20) ;  /* 0x000005f000007945 */ /* 0x000fe20003800000 */
.L_x_29:
[----:B------:R-:W0:Y:S01]  /*0e80*/  LDC.64 R16, c[0x0][0x3d8] ;  /* 0x0000f600ff107b82 */ /* 0x000e220000000a00 */
[----:B------:R-:W-:Y:S01]  /*0e90*/  IMAD.MOV.U32 R21, RZ, RZ, 0x1 ;  /* 0x00000001ff157424 */ /* 0x000fe200078e00ff */
[----:B------:R-:W-:Y:S05]  /*0ea0*/  YIELD ;  /* 0x0000000000007946 */ /* 0x000fea0003800000 */
[----:B0-----:R-:W2:Y:S04]  /*0eb0*/  ATOM.E.EXCH.STRONG.SYS PT, R21, desc[UR6][R16.64], R21 ;  /* 0x800000151015798a */ /* 0x001ea8000c1f5106 */
[----:B--2---:R-:W-:Y:S01]  /*0ec0*/  CCTL.IVALL ;  /* 0x00000000ff00798f */ /* 0x004fe20002000000 */
[----:B------:R-:W0:Y:S08]  /*0ed0*/  LDC R24, c[0x0][0x3d8] ;  /* 0x0000f600ff187b82 */ /* 0x000e300000000800 */
[----:B------:R-:W1:Y:S01]  /*0ee0*/  LDC R25, c[0x0][0x3dc] ;  /* 0x0000f700ff197b82 */ /* 0x000e620000000800 */
[----:B------:R-:W-:-:S13]  /*0ef0*/  ISETP.NE.AND P1, PT, R21, RZ, PT ;  /* 0x000000ff1500720c */ /* 0x000fda0003f25270 */
[----:B01----:R-:W-:Y:S05]  /*0f00*/  @!P1 BRA `(.L_x_21) ;  /* 0x0000000400549947 */ /* 0x003fea0003800000 */
[----:B------:R-:W2:Y:S01]  /*0f10*/  LD.E.STRONG.SYS R21, desc[UR6][R16.64] ;  /* 0x0000000610157980 */ /* 0x000ea2000c115900 */
[----:B------:R-:W-:Y:S01]  /*0f20*/  BSSY B1, `(.L_x_22) ;  /* 0x0000052000017945 */ /* 0x000fe20003800000 */
[----:B--2---:R-:W-:-:S13]  /*0f30*/  ISETP.NE.AND P1, PT, R21, 0x1, PT ;  /* 0x000000011500780c */ /* 0x004fda0003f25270 */
[----:B------:R-:W-:Y:S05]  /*0f40*/  @P1 BRA `(.L_x_23) ;  /* 0x00000004003c1947 */ /* 0x000fea0003800000 */
[----:B------:R-:W2:Y:S02]  /*0f50*/  LD.E.STRONG.SYS R21, desc[UR6][R16.64] ;  /* 0x0000000610157980 */ /* 0x000ea4000c115900 */
        /* <DEDUP_REMOVED lines=44> */
.L_x_24:
[----:B------:R-:W0:Y:S02]  /*1220*/  LDC.64 R16, c[0x0][0x3d8] ;  /* 0x0000f600ff107b82 */ /* 0x000e240000000a00 */
[----:B0-----:R-:W2:Y:S02]  /*1230*/  LD.E.STRONG.SYS R16, desc[UR6][R16.64] ;  /* 0x0000000610107980 */ /* 0x001ea4000c115900 */
[----:B--2---:R-:W-:-:S13]  /*1240*/  ISETP.NE.AND P1, PT, R16, 0x1, PT ;  /* 0x000000011000780c */ /* 0x004fda0003f25270 */
[----:B------:R-:W-:Y:S05]  /*1250*/  @P1 BRA `(.L_x_23) ;  /* 0x0000000000781947 */ /* 0x000fea0003800000 */
[----:B------:R-:W-:Y:S01]  /*1260*/  IMAD.MOV.U32 R21, RZ, RZ, RZ ;  /* 0x000000ffff157224 */ /* 0x000fe200078e00ff */
[----:B------:R-:W-:-:S07]  /*1270*/  CS2R R24, SR_GLOBALTIMERLO ;  /* 0x0000000000187805 */ /* 0x000fce0000015200 */
.L_x_28:
[----:B------:R-:W0:Y:S02]  /*1280*/  LDC.64 R16, c[0x0][0x3d8] ;  /* 0x0000f600ff107b82 */ /* 0x000e240000000a00 */
[----:B0-----:R-:W2:Y:S01]  /*1290*/  LD.E.STRONG.SYS R16, desc[UR6][R16.64] ;  /* 0x0000000610107980 */ /* 0x001ea2000c115900 */
[----:B------:R-:W-:Y:S05]  /*12a0*/  YIELD ;  /* 0x0000000000007946 */ /* 0x000fea0003800000 */
[----:B--2---:R-:W-:-:S13]  /*12b0*/  ISETP.NE.AND P1, PT, R16, 0x1, PT ;  /* 0x000000011000780c */ /* 0x004fda0003f25270 */
[----:B------:R-:W-:Y:S05]  /*12c0*/  @P1 BRA `(.L_x_24) ;  /* 0xfffffffc00d41947 */ /* 0x000fea000383ffff */
[----:B------:R-:W-:Y:S01]  /*12d0*/  ISETP.GT.AND P1, PT, R21, 0xf, PT ;  /* 0x0000000f1500780c */ /* 0x000fe20003f24270 */
[----:B------:R-:W-:-:S12]  /*12e0*/  BSSY B2, `(.L_x_25) ;  /* 0x0000014000027945 */ /* 0x000fd80003800000 */
[----:B------:R-:W-:Y:S01]  /*12f0*/  @!P1 VIADD R21, R21, 0x1 ;  /* 0x0000000115159836 */ /* 0x000fe20000000000 */
[----:B------:R-:W-:Y:S06]  /*1300*/  @!P1 BRA `(.L_x_26) ;  /* 0x0000000000449947 */ /* 0x000fec0003800000 */
[----:B------:R-:W-:-:S06]  /*1310*/  CS2R R16, SR_GLOBALTIMERLO ;  /* 0x0000000000107805 */ /* 0x000fcc0000015200 */
[----:B------:R-:W-:-:S05]  /*1320*/  IADD3 R23, P1, PT, -R24, R16, RZ ;  /* 0x0000001018177210 */ /* 0x000fca0007f3e1ff */
[----:B------:R-:W-:Y:S01]  /*1330*/  IMAD.X R17, R17, 0x1, ~R25, P1 ;  /* 0x0000000111117824 */ /* 0x000fe200008e0e19 */
[----:B------:R-:W-:-:S04]  /*1340*/  ISETP.GE.U32.AND P1, PT, R23, 0x3d0900, PT ;  /* 0x003d09001700780c */ /* 0x000fc80003f26070 */
[----:B------:R-:W-:-:S13]  /*1350*/  ISETP.GE.AND.EX P1, PT, R17, RZ, PT, P1 ;  /* 0x000000ff1100720c */ /* 0x000fda0003f26310 */
[----:B------:R-:W-:Y:S05]  /*1360*/  @!P1 BRA `(.L_x_27) ;  /* 0x0000000000089947 */ /* 0x000fea0003800000 */
[----:B------:R-:W-:Y:S05]  /*1370*/  NANOSLEEP 0xf4240 ;  /* 0x000f42400000795d */ /* 0x000fea0003800000 */
[----:B------:R-:W-:Y:S05]  /*1380*/  BRA `(.L_x_26) ;  /* 0x0000000000247947 */ /* 0x000fea0003800000 */
.L_x_27:
[----:B------:R-:W-:-:S04]  /*1390*/  ISETP.GE.U32.AND P1, PT, R23, 0x9c40, PT ;  /* 0x00009c401700780c */ /* 0x000fc80003f26070 */
[----:B------:R-:W-:-:S13]  /*13a0*/  ISETP.GE.AND.EX P1, PT, R17, RZ, PT, P1 ;  /* 0x000000ff1100720c */ /* 0x000fda0003f26310 */
[----:B------:R-:W-:Y:S05]  /*13b0*/  @!P1 BRA `(.L_x_26) ;  /* 0x0000000000189947 */ /* 0x000fea0003800000 */
[----:B------:R-:W-:-:S04]  /*13c0*/  SHF.R.S32.HI R16, RZ, 0x1f, R17 ;  /* 0x0000001fff107819 */ /* 0x000fc80000011411 */
[----:B------:R-:W-:-:S05]  /*13d0*/  LEA.HI R16, P1, R16, R23, RZ, 0x2 ;  /* 0x0000001710107211 */ /* 0x000fca00078310ff */
[----:B------:R-:W-:-:S05]  /*13e0*/  IMAD.X R17, RZ, RZ, R17, P1 ;  /* 0x000000ffff117224 */ /* 0x000fca00008e0611 */
[----:B------:R-:W-:-:S04]  /*13f0*/  SHF.R.U64 R16, R16, 0x2, R17 ;  /* 0x0000000210107819 */ /* 0x000fc80000001211 */
[----:B------:R-:W-:Y:S05]  /*1400*/  NANOSLEEP R16 ;  /* 0x000000100000735d */ /* 0x000fea0003800000 */
[----:B------:R-:W-:Y:S01]  /*1410*/  NOP ;  /* 0x0000000000007918 */ /* 0x000fe20000000000 */
.L_x_26:
[----:B------:R-:W-:Y:S05]  /*1420*/  BSYNC B2 ;  /* 0x0000000000027941 */ /* 0x000fea0003800000 */
.L_x_25:
[----:B------:R-:W-:Y:S05]  /*1430*/  BRA `(.L_x_28) ;  /* 0xfffffffc00907947 */ /* 0x000fea000383ffff */
.L_x_23:
[----:B------:R-:W-:Y:S05]  /*1440*/  BSYNC B1 ;  /* 0x0000000000017941 */ /* 0x000fea0003800000 */
.L_x_22:
[----:B------:R-:W-:Y:S05]  /*1450*/  BRA `(.L_x_29) ;  /* 0xfffffff800887947 */ /* 0x000fea000383ffff */
.L_x_21:
[----:B------:R-:W-:Y:S05]  /*1460*/  BSYNC B0 ;  /* 0x0000000000007941 */ /* 0x000fea0003800000 */
.L_x_20:
[----:B------:R-:W2:Y:S01]  /*1470*/  LDG.E R21, desc[UR6][R16.64+0x4] ;  /* 0x0000040610157981 */ /* 0x000ea2000c1e1900 */
[----:B------:R-:W-:-:S05]  /*1480*/  I2FP.F32.S32 R23, R19 ;  /* 0x0000001300177245 */ /* 0x000fca0000201400 */
[----:B------:R-:W-:-:S04]  /*1490*/  FMUL R26, R6, R23 ;  /* 0x00000017061a7220 */ /* 0x000fc80000400000 */
[----:B------:R-:W-:-:S05]  /*14a0*/  FFMA R26, R5, R22, R26 ;  /* 0x00000016051a7223 */ /* 0x000fca000000001a */
[----:B--2---:R-:W-:-:S13]  /*14b0*/  FSETP.GEU.AND P1, PT, R26, R21, PT ;  /* 0x000000151a00720b */ /* 0x004fda0003f2e000 */
[----:B------:R0:W-:Y:S04]  /*14c0*/  @!P1 STG.E desc[UR6][R16.64+0x4], R26 ;  /* 0x0000041a10009986 */ /* 0x0001e8000c101906 */
[----:B------:R0:W-:Y:S04]  /*14d0*/  @!P1 STG.E desc[UR6][R16.64+0x8], R0 ;  /* 0x0000080010009986 */ /* 0x0001e8000c101906 */
[----:B------:R0:W-:Y:S04]  /*14e0*/  @!P1 STG.E desc[UR6][R16.64+0xc], R3 ;  /* 0x00000c0310009986 */ /* 0x0001e8000c101906 */
[----:B------:R0:W-:Y:S04]  /*14f0*/  @!P1 STG.E desc[UR6][R16.64+0x10], R10 ;  /* 0x0000100a10009986 */ /* 0x0001e8000c101906 */
[----:B------:R0:W-:Y:S01]  /*1500*/  @!P1 STG.E desc[UR6][R16.64+0x14], R19 ;  /* 0x0000141310009986 */ /* 0x0001e2000c101906 */
[----:B------:R-:W-:Y:S06]  /*1510*/  MEMBAR.ALL.SYS ;  /* 0x0000000000007992 */ /* 0x000fec000000b000 */
[----:B------:R-:W-:-:S00]  /*1520*/  ERRBAR ;  /* 0x00000000000079ab */ /* 0x000fc00000000000 */
[----:B------:R-:W-:Y:S06]  /*1530*/  CGAERRBAR ;  /* 0x00000000000075ab */ /* 0x000fec0000000000 */
[----:B------:R0:W-:Y:S02]  /*1540*/  ST.E.STRONG.SYS desc[UR6][R24.64], RZ ;  /* 0x000000ff18007985 */ /* 0x0001e4000c115906 */
.L_x_19:
[----:B------:R-:W-:Y:S05]  /*1550*/  WARPSYNC.ALL ;  /* 0x0000000000007948 */ /* 0x000fea0003800000 */
[----:B------:R-:W-:Y:S06]  /*1560*/  BAR.SYNC.DEFER_BLOCKING 0x0 ;  /* 0x0000000000007b1d */ /* 0x000fec0000010000 */
.L_x_4:
[----:B0-----:R-:W-:-:S05]  /*1570*/  VIADD R19, R19, 0x1 ;  /* 0x0000000113137836 */ /* 0x001fca0000000000 */
[----:B------:R-:W-:-:S13]  /*1580*/  ISETP.NE.AND P1, PT, R19, 0x2, PT ;  /* 0x000000021300780c */ /* 0x000fda0003f25270 */
[----:B------:R-:W-:Y:S05]  /*1590*/  @P1 BRA `(.L_x_30) ;  /* 0xffffffec00601947 */ /* 0x000fea000383ffff */
.L_x_3:
[----:B------:R-:W-:-:S05]  /*15a0*/  VIADD R10, R10, 0x1 ;  /* 0x000000010a0a7836 */ /* 0x000fca0000000000 */
[----:B------:R-:W-:-:S13]  /*15b0*/  ISETP.NE.AND P0, PT, R10, 0x2, PT ;  /* 0x000000020a00780c */ /* 0x000fda0003f05270 */
[----:B------:R-:W-:Y:S05]  /*15c0*/  @P0 BRA `(.L_x_31) ;  /* 0xffffffec00200947 */ /* 0x000fea000383ffff */
[----:B------:R-:W-:Y:S05]  /*15d0*/  EXIT ;  /* 0x000000000000794d */ /* 0x000fea0003800000 */
.L_x_32:
        /* <DEDUP_REMOVED lines=10> */
.L_x_35:


//--------------------- .nv.shared.reserved.0     --------------------------
	.section	.nv.shared.reserved.0,"aw",@nobits
	.weak		__nv_reservedSMEM_offset_0_alias
	.size		__nv_reservedSMEM_offset_0_alias, 0, 64
	.other		__nv_reservedSMEM_offset_0_alias,@"STO_CUDA_RESERVED_SHARED STV_DEFAULT"
__nv_reservedSMEM_offset_0_alias:
	.zero		0
	.zero		64


//--------------------- .nv.global                --------------------------
	.section	.nv.global,"aw",@nobits
.nv.global:
	.type		_ZN34_INTERNAL_58c43ffc_4_k_cu_ccb5e5ed6thrust24THRUST_300001_SM_1000_NS3seqE,@object
	.size		_ZN34_INTERNAL_58c43ffc_4_k_cu_ccb5e5ed6thrust24THRUST_300001_SM_1000_NS3seqE,(_ZN34_INTERNAL_58c43ffc_4_k_cu_ccb5e5ed4cuda3std3__48in_placeE - _ZN34_INTERNAL_58c43ffc_4_k_cu_ccb5e5ed6thrust24THRUST_300001_SM_1000_NS3seqE)
_ZN34_INTERNAL_58c43ffc_4_k_cu_ccb5e5ed6thrust24THRUST_300001_SM_1000_NS3seqE:
	.zero		1
	.type		_ZN34_INTERNAL_58c43ffc_4_k_cu_ccb5e5ed4cuda3std3__48in_placeE,@object
	.size		_ZN34_INTERNAL_58c43ffc_4_k_cu_ccb5e5ed4cuda3std3__48in_placeE,(_ZN34_INTERNAL_58c43ffc_4_k_cu_ccb5e5ed4cuda3std6ranges3__45__cpo4sizeE - _ZN34_INTERNAL_58c43ffc_4_k_cu_ccb5e5ed4cuda3std3__48in_placeE)
_ZN34_INTERNAL_58c43ffc_4_k_cu_ccb5e5ed4cuda3std3__48in_placeE:
	.zero		1
	.type		_ZN34_INTERNAL_58c43ffc_4_k_cu_ccb5e5ed4cuda3std6ranges3__45__cpo4sizeE,@object
	.size		_ZN34_INTERNAL_58c43ffc_4_k_cu_ccb5e5ed4cuda3std6ranges3__45__cpo4sizeE,(_ZN34_INTERNAL_58c43ffc_4_k_cu_ccb5e5ed6thrust24THRUST_300001_SM_1000_NS12placeholders2_3E - _ZN34_INTERNAL_58c43ffc_4_k_cu_ccb5e5ed4cuda3std6ranges3__45__cpo4sizeE)
_ZN34_INTERNAL_58c43ffc_4_k_cu_ccb5e5ed4cuda3std6ranges3__45__cpo4sizeE:
	.zero		1
	.type		_ZN34_INTERNAL_58c43ffc_4_k_cu_ccb5e5ed6thrust24THRUST_300001_SM_1000_NS12placeholders2_3E,@object
	.size		_ZN34_INTERNAL_58c43ffc_4_k_cu_ccb5e5ed6thrust24THRUST_300001_SM_1000_NS12placeholders2_3E,(_ZN34_INTERNAL_58c43ffc_4_k_cu_ccb5e5ed4cuda3std3__45__cpo6cbeginE - _ZN34_INTERNAL_58c43ffc_4_k_cu_ccb5e5ed6thrust24THRUST_300001_SM_1000_NS12placeholders2_3E)
_ZN34_INTERNAL_58c43ffc_4_k_cu_ccb5e5ed6thrust24THRUST_300001_SM_1000_NS12placeholders2_3E:
	.zero		1
	.type		_ZN34_INTERNAL_58c43ffc_4_k_cu_ccb5e5ed4cuda3std3__45__cpo6cbeginE,@object
	.size		_ZN34_INTERNAL_58c43ffc_4_k_cu_ccb5e5ed4cuda3std3__45__cpo6cbeginE,(_ZN34_INTERNAL_58c43ffc_4_k_cu_ccb5e5ed4cuda3std6ranges3__45__cpo6cbeginE - _ZN34_INTERNAL_58c43ffc_4_k_cu_ccb5e5ed4cuda3std3__45__cpo6cbeginE)
_ZN34_INTERNAL_58c43ffc_4_k_cu_ccb5e5ed4cuda3std3__45__cpo6cbeginE:
	.zero		1
	.type		_ZN34_INTERNAL_58c43ffc_4_k_cu_ccb5e5ed4cuda3std6ranges3__45__cpo6cbeginE,@object
	.size		_ZN34_INTERNAL_58c43ffc_4_k_cu_ccb5e5ed4cuda3std6ranges3__45__cpo6cbeginE,(_ZN34_INTERNAL_58c43ffc_4_k_cu_ccb5e5ed6thrust24THRUST_300001_SM_1000_NS12placeholders2_7E - _ZN34_INTERNAL_58c43ffc_4_k_cu_ccb5e5ed4cuda3std6ranges3__45__cpo6cbeginE)
_ZN34_INTERNAL_58c43ffc_4_k_cu_ccb5e5ed4cuda3std6ranges3__45__cpo6cbeginE:
	.zero		1
	.type		_ZN34_INTERNAL_58c43ffc_4_k_cu_ccb5e5ed6thrust24THRUST_300001_SM_1000_NS12placeholders2_7E,@object
	.size		_ZN34_INTERNAL_58c43ffc_4_k_cu_ccb5e5ed6thrust24THRUST_300001_SM_1000_NS12placeholders2_7E,(_ZN34_INTERNAL_58c43ffc_4_k_cu_ccb5e5ed4cuda3std3__45__cpo7crbeginE - _ZN34_INTERNAL_58c43ffc_4_k_cu_ccb5e5ed6thrust24THRUST_300001_SM_1000_NS12placeholders2_7E)
_ZN34_INTERNAL_58c43ffc_4_k_cu_ccb5e5ed6thrust24THRUST_300001_SM_1000_NS12placeholders2_7E:
	.zero		1
	.type		_ZN34_INTERNAL_58c43ffc_4_k_cu_ccb5e5ed4cuda3std3__45__cpo7crbeginE,@object
	.size		_ZN34_INTERNAL_58c43ffc_4_k_cu_ccb5e5ed4cuda3std3__45__cpo7crbeginE,(_ZN34_INTERNAL_58c43ffc_4_k_cu_ccb5e5ed4cuda3std6ranges3__45__cpo4nextE - _ZN34_INTERNAL_58c43ffc_4_k_cu_ccb5e5ed4cuda3std3__45__cpo7crbeginE)
_ZN34_INTERNAL_58c43ffc_4_k_cu_ccb5e5ed4cuda3std3__45__cpo7crbeginE:
	.zero		1
	.type		_ZN34_INTERNAL_58c43ffc_4_k_cu_ccb5e5ed4cuda3std6ranges3__45__cpo4nextE,@object
	.size		_ZN34_INTERNAL_58c43ffc_4_k_cu_ccb5e5ed4cuda3std6ranges3__45__cpo4nextE,(_ZN34_INTERNAL_58c43ffc_4_k_cu_ccb5e5ed4cuda3std6ranges3__45__cpo4swapE - _ZN34_INTERNAL_58c43ffc_4_k_cu_ccb5e5ed4cuda3std6ranges3__45__cpo4nextE)
_ZN34_INTERNAL_58c43ffc_4_k_cu_ccb5e5ed4cuda3std6ranges3__45__cpo4nextE:
	.zero		1
	.type		_ZN34_INTERNAL_58c43ffc_4_k_cu_ccb5e5ed4cuda3std6ranges3__45__cpo4swapE,@object
	.size		_ZN34_INTERNAL_58c43ffc_4_k_cu_ccb5e5ed4cuda3std6ranges3__45__cpo4swapE,(_ZN34_INTERNAL_58c43ffc_4_k_cu_ccb5e5ed6thrust24THRUST_300001_SM_1000_NS8cuda_cub10par_nosyncE - _ZN34_INTERNAL_58c43ffc_4_k_cu_ccb5e5ed4cuda3std6ranges3__45__cpo4swapE)
_ZN34_INTERNAL_58c43ffc_4_k_cu_ccb5e5ed4cuda3std6ranges3__45__cpo4swapE:
	.zero		1
	.type		_ZN34_INTERNAL_58c43ffc_4_k_cu_ccb5e5ed6thrust24THRUST_300001_SM_1000_NS8cuda_cub10par_nosyncE,@object
	.size		_ZN34_INTERNAL_58c43ffc_4_k_cu_ccb5e5ed6thrust24THRUST_300001_SM_1000_NS8cuda_cub10par_nosyncE,(_ZN34_INTERNAL_58c43ffc_4_k_cu_ccb5e5ed6thrust24THRUST_300001_SM_1000_NS12placeholders2_9E - _ZN34_INTERNAL_58c43ffc_4_k_cu_ccb5e5ed6thrust24THRUST_300001_SM_1000_NS8cuda_cub10par_nosyncE)
_ZN34_INTERNAL_58c43ffc_4_k_cu_ccb5e5ed6thrust24THRUST_300001_SM_1000_NS8cuda_cub10par_nosyncE:
	.zero		1
	.type		_ZN34_INTERNAL_58c43ffc_4_k_cu_ccb5e5ed6thrust24THRUST_300001_SM_1000_NS12placeholders2_9E,@object
	.size		_ZN34_INTERNAL_58c43ffc_4_k_cu_ccb5e5ed6thrust24THRUST_300001_SM_1000_NS12placeholders2_9E,(_ZN34_INTERNAL_58c43ffc_4_k_cu_ccb5e5ed4cuda3std3__436_GLOBAL__N__58c43ffc_4_k_cu_ccb5e5ed6ignoreE - _ZN34_INTERNAL_58c43ffc_4_k_cu_ccb5e5ed6thrust24THRUST_300001_SM_1000_NS12placeholders2_9E)
_ZN34_INTERNAL_58c43ffc_4_k_cu_ccb5e5ed6thrust24THRUST_300001_SM_1000_NS12placeholders2_9E:
	.zero		1
	.type		_ZN34_INTERNAL_58c43ffc_4_k_cu_ccb5e5ed4cuda3std3__436_GLOBAL__N__58c43ffc_4_k_cu_ccb5e5ed6ignoreE,@object
	.size		_ZN34_INTERNAL_58c43ffc_4_k_cu_ccb5e5ed4cuda3std3__436_GLOBAL__N__58c43ffc_4_k_cu_ccb5e5ed6ignoreE,(_ZN34_INTERNAL_58c43ffc_4_k_cu_ccb5e5ed4cuda3std6ranges3__45__cpo4dataE - _ZN34_INTERNAL_58c43ffc_4_k_cu_ccb5e5ed4cuda3std3__436_GLOBAL__N__58c43ffc_4_k_cu_ccb5e5ed6ignoreE)
_ZN34_INTERNAL_58c43ffc_4_k_cu_ccb5e5ed4cuda3std3__436_GLOBAL__N__58c43ffc_4_k_cu_ccb5e5ed6ignoreE:
	.zero		1
	.type		_ZN34_INTERNAL_58c43ffc_4_k_cu_ccb5e5ed4cuda3std6ranges3__45__cpo4dataE,@object
	.size		_ZN34_INTERNAL_58c43ffc_4_k_cu_ccb5e5ed4cuda3std6ranges3__45__cpo4dataE,(_ZN34_INTERNAL_58c43ffc_4_k_cu_ccb5e5ed6thrust24THRUST_300001_SM_1000_NS12placeholders2_1E - _ZN34_INTERNAL_58c43ffc_4_k_cu_ccb5e5ed4cuda3std6ranges3__45__cpo4dataE)
_ZN34_INTERNAL_58c43ffc_4_k_cu_ccb5e5ed4cuda3std6ranges3__45__cpo4dataE:
	.zero		1
	.type		_ZN34_INTERNAL_58c43ffc_4_k_cu_ccb5e5ed6thrust24THRUST_300001_SM_1000_NS12placeholders2_1E,@object
	.size		_ZN34_INTERNAL_58c43ffc_4_k_cu_ccb5e5ed6thrust24THRUST_300001_SM_1000_NS12placeholders2_1E,(_ZN34_INTERNAL_58c43ffc_4_k_cu_ccb5e5ed4cuda3std3__45__cpo5beginE - _ZN34_INTERNAL_58c43ffc_4_k_cu_ccb5e5ed6thrust24THRUST_300001_SM_1000_NS12placeholders2_1E)
_ZN34_INTERNAL_58c43ffc_4_k_cu_ccb5e5ed6thrust24THRUST_300001_SM_1000_NS12placeholders2_1E:
	.zero		1
	.type		_ZN34_INTERNAL_58c43ffc_4_k_cu_ccb5e5ed4cuda3std3__45__cpo5beginE,@object
	.size		_ZN34_INTERNAL_58c43ffc_4_k_cu_ccb5e5ed4cuda3std3__45__cpo5beginE,(_ZN34_INTERNAL_58c43ffc_4_k_cu_ccb5e5ed4cuda3std6ranges3__45__cpo5beginE - _ZN34_INTERNAL_58c43ffc_4_k_cu_ccb5e5ed4cuda3std3__45__cpo5beginE)
_ZN34_INTERNAL_58c43ffc_4_k_cu_ccb5e5ed4cuda3std3__45__cpo5beginE:
	.zero		1
	.type		_ZN34_INTERNAL_58c43ffc_4_k_cu_ccb5e5ed4cuda3std6ranges3__45__cpo5beginE,@object
	.size		_ZN34_INTERNAL_58c43ffc_4_k_cu_ccb5e5ed4cuda3std6ranges3__45__cpo5beginE,(_ZN34_INTERNAL_58c43ffc_4_k_cu_ccb5e5ed6thrust24THRUST_300001_SM_1000_NS12placeholders2_5E - _ZN34_INTERNAL_58c43ffc_4_k_cu_ccb5e5ed4cuda3std6ranges3__45__cpo5beginE)
_ZN34_INTERNAL_58c43ffc_4_k_cu_ccb5e5ed4cuda3std6ranges3__45__cpo5beginE:
	.zero		1
	.type		_ZN34_INTERNAL_58c43ffc_4_k_cu_ccb5e5ed6thrust24THRUST_300001_SM_1000_NS12placeholders2_5E,@object
	.size		_ZN34_INTERNAL_58c43ffc_4_k_cu_ccb5e5ed6thrust24THRUST_300001_SM_1000_NS12placeholders2_5E,(_ZN34_INTERNAL_58c43ffc_4_k_cu_ccb5e5ed4cuda3std3__45__cpo6rbeginE - _ZN34_INTERNAL_58c43ffc_4_k_cu_ccb5e5ed6thrust24THRUST_300001_SM_1000_NS12placeholders2_5E)
_ZN34_INTERNAL_58c43ffc_4_k_cu_ccb5e5ed6thrust24THRUST_300001_SM_1000_NS12placeholders2_5E:
	.zero		1
	.type		_ZN34_INTERNAL_58c43ffc_4_k_cu_ccb5e5ed4cuda3std3__45__cpo6rbeginE,@object
	.size		_ZN34_INTERNAL_58c43ffc_4_k_cu_ccb5e5ed4cuda3std3__45__cpo6rbeginE,(_ZN34_INTERNAL_58c43ffc_4_k_cu_ccb5e5ed4cuda3std6ranges3__45__cpo7advanceE - _ZN34_INTERNAL_58c43ffc_4_k_cu_ccb5e5ed4cuda3std3__45__cpo6rbeginE)
_ZN34_INTERNAL_58c43ffc_4_k_cu_ccb5e5ed4cuda3std3__45__cpo6rbeginE:
	.zero		1
	.type		_ZN34_INTERNAL_58c43ffc_4_k_cu_ccb5e5ed4cuda3std6ranges3__45__cpo7advanceE,@object
	.size		_ZN34_INTERNAL_58c43ffc_4_k_cu_ccb5e5ed4cuda3std6ranges3__45__cpo7advanceE,(_ZN34_INTERNAL_58c43ffc_4_k_cu_ccb5e5ed4cuda3std3__47nulloptE - _ZN34_INTERNAL_58c43ffc_4_k_cu_ccb5e5ed4cuda3std6ranges3__45__cpo7advanceE)
_ZN34_INTERNAL_58c43ffc_4_k_cu_ccb5e5ed4cuda3std6ranges3__45__cpo7advanceE:
	.zero		1
	.type		_ZN34_INTERNAL_58c43ffc_4_k_cu_ccb5e5ed4cuda3std3__47nulloptE,@object
	.size		_ZN34_INTERNAL_58c43ffc_4_k_cu_ccb5e5ed4cuda3std3__47nulloptE,(_ZN34_INTERNAL_58c43ffc_4_k_cu_ccb5e5ed4cuda3std6ranges3__45__cpo8distanceE - _ZN34_INTERNAL_58c43ffc_4_k_cu_ccb5e5ed4cuda3std3__47nulloptE)
_ZN34_INTERNAL_58c43ffc_4_k_cu_ccb5e5ed4cuda3std3__47nulloptE:
	.zero		1
	.type		_ZN34_INTERNAL_58c43ffc_4_k_cu_ccb5e5ed4cuda3std6ranges3__45__cpo8distanceE,@object
	.size		_ZN34_INTERNAL_58c43ffc_4_k_cu_ccb5e5ed4cuda3std6ranges3__45__cpo8distanceE,(_ZN34_INTERNAL_58c43ffc_4_k_cu_ccb5e5ed6thrust24THRUST_300001_SM_1000_NS12placeholders3_10E - _ZN34_INTERNAL_58c43ffc_4_k_cu_ccb5e5ed4cuda3std6ranges3__45__cpo8distanceE)
_ZN34_INTERNAL_58c43ffc_4_k_cu_ccb5e5ed4cuda3std6ranges3__45__cpo8distanceE:
	.zero		1
	.type		_ZN34_INTERNAL_58c43ffc_4_k_cu_ccb5e5ed6thrust24THRUST_300001_SM_1000_NS12placeholders3_10E,@object
	.size		_ZN34_INTERNAL_58c43ffc_4_k_cu_ccb5e5ed6thrust24THRUST_300001_SM_1000_NS12placeholders3_10E,(_ZN34_INTERNAL_58c43ffc_4_k_cu_ccb5e5ed4cuda3std3__419piecewise_constructE - _ZN34_INTERNAL_58c43ffc_4_k_cu_ccb5e5ed6thrust24THRUST_300001_SM_1000_NS12placeholders3_10E)
_ZN34_INTERNAL_58c43ffc_4_k_cu_ccb5e5ed6thrust24THRUST_300001_SM_1000_NS12placeholders3_10E:
	.zero		1
	.type		_ZN34_INTERNAL_58c43ffc_4_k_cu_ccb5e5ed4cuda3std3__419piecewise_constructE,@object
	.size		_ZN34_INTERNAL_58c43ffc_4_k_cu_ccb5e5ed4cuda3std3__419piecewise_constructE,(_ZN34_INTERNAL_58c43ffc_4_k_cu_ccb5e5ed4cuda3std6ranges3__45__cpo5cdataE - _ZN34_INTERNAL_58c43ffc_4_k_cu_ccb5e5ed4cuda3std3__419piecewise_constructE)
_ZN34_INTERNAL_58c43ffc_4_k_cu_ccb5e5ed4cuda3std3__419piecewise_constructE:
	.zero		1
	.type		_ZN34_INTERNAL_58c43ffc_4_k_cu_ccb5e5ed4cuda3std6ranges3__45__cpo5cdataE,@object
	.size		_ZN34_INTERNAL_58c43ffc_4_k_cu_ccb5e5ed4cuda3std6ranges3__45__cpo5cdataE,(_ZN34_INTERNAL_58c43ffc_4_k_cu_ccb5e5ed6thrust24THRUST_300001_SM_1000_NS12placeholders2_2E - _ZN34_INTERNAL_58c43ffc_4_k_cu_ccb5e5ed4cuda3std6ranges3__45__cpo5cdataE)
_ZN34_INTERNAL_58c43ffc_4_k_cu_ccb5e5ed4cuda3std6ranges3__45__cpo5cdataE:
	.zero		1
	.type		_ZN34_INTERNAL_58c43ffc_4_k_cu_ccb5e5ed6thrust24THRUST_300001_SM_1000_NS12placeholders2_2E,@object
	.size		_ZN34_INTERNAL_58c43ffc_4_k_cu_ccb5e5ed6thrust24THRUST_300001_SM_1000_NS12placeholders2_2E,(_ZN34_INTERNAL_58c43ffc_4_k_cu_ccb5e5ed4cuda3std3__45__cpo3endE - _ZN34_INTERNAL_58c43ffc_4_k_cu_ccb5e5ed6thrust24THRUST_300001_SM_1000_NS12placeholders2_2E)
_ZN34_INTERNAL_58c43ffc_4_k_cu_ccb5e5ed6thrust24THRUST_300001_SM_1000_NS12placeholders2_2E:
	.zero		1
	.type		_ZN34_INTERNAL_58c43ffc_4_k_cu_ccb5e5ed4cuda3std3__45__cpo3endE,@object
	.size		_ZN34_INTERNAL_58c43ffc_4_k_cu_ccb5e5ed4cuda3std3__45__cpo3endE,(_ZN34_INTERNAL_58c43ffc_4_k_cu_ccb5e5ed4cuda3std6ranges3__45__cpo3endE - _ZN34_INTERNAL_58c43ffc_4_k_cu_ccb5e5ed4cuda3std3__45__cpo3endE)
_ZN34_INTERNAL_58c43ffc_4_k_cu_ccb5e5ed4cuda3std3__45__cpo3endE:
	.zero		1
	.type		_ZN34_INTERNAL_58c43ffc_4_k_cu_ccb5e5ed4cuda3std6ranges3__45__cpo3endE,@object
	.size		_ZN34_INTERNAL_58c43ffc_4_k_cu_ccb5e5ed4cuda3std6ranges3__45__cpo3endE,(_ZN34_INTERNAL_58c43ffc_4_k_cu_ccb5e5ed6thrust24THRUST_300001_SM_1000_NS12placeholders2_6E - _ZN34_INTERNAL_58c43ffc_4_k_cu_ccb5e5ed4cuda3std6ranges3__45__cpo3endE)
_ZN34_INTERNAL_58c43ffc_4_k_cu_ccb5e5ed4cuda3std6ranges3__45__cpo3endE:
	.zero		1
	.type		_ZN34_INTERNAL_58c43ffc_4_k_cu_ccb5e5ed6thrust24THRUST_300001_SM_1000_NS12placeholders2_6E,@object
	.size		_ZN34_INTERNAL_58c43ffc_4_k_cu_ccb5e5ed6thrust24THRUST_300001_SM_1000_NS12placeholders2_6E,(_ZN34_INTERNAL_58c43ffc_4_k_cu_ccb5e5ed4cuda3std3__45__cpo4rendE - _ZN34_INTERNAL_58c43ffc_4_k_cu_ccb5e5ed6thrust24THRUST_300001_SM_1000_NS12placeholders2_6E)
_ZN34_INTERNAL_58c43ffc_4_k_cu_ccb5e5ed6thrust24THRUST_300001_SM_1000_NS12placeholders2_6E:
	.zero		1
	.type		_ZN34_INTERNAL_58c43ffc_4_k_cu_ccb5e5ed4cuda3std3__45__cpo4rendE,@object
	.size		_ZN34_INTERNAL_58c43ffc_4_k_cu_ccb5e5ed4cuda3std3__45__cpo4rendE,(_ZN34_INTERNAL_58c43ffc_4_k_cu_ccb5e5ed4cuda3std6ranges3__45__cpo9iter_swapE - _ZN34_INTERNAL_58c43ffc_4_k_cu_ccb5e5ed4cuda3std3__45__cpo4rendE)
_ZN34_INTERNAL_58c43ffc_4_k_cu_ccb5e5ed4cuda3std3__45__cpo4rendE:
	.zero		1
	.type		_ZN34_INTERNAL_58c43ffc_4_k_cu_ccb5e5ed4cuda3std6ranges3__45__cpo9iter_swapE,@object
	.size		_ZN34_INTERNAL_58c43ffc_4_k_cu_ccb5e5ed4cuda3std6ranges3__45__cpo9iter_swapE,(_ZN34_INTERNAL_58c43ffc_4_k_cu_ccb5e5ed4cuda3std3__48unexpectE - _ZN34_INTERNAL_58c43ffc_4_k_cu_ccb5e5ed4cuda3std6ranges3__45__cpo9iter_swapE)
_ZN34_INTERNAL_58c43ffc_4_k_cu_ccb5e5ed4cuda3std6ranges3__45__cpo9iter_swapE:
	.zero		1
	.type		_ZN34_INTERNAL_58c43ffc_4_k_cu_ccb5e5ed4cuda3std3__48unexpectE,@object
	.size		_ZN34_INTERNAL_58c43ffc_4_k_cu_ccb5e5ed4cuda3std3__48unexpectE,(_ZN34_INTERNAL_58c43ffc_4_k_cu_ccb5e5ed6thrust24THRUST_300001_SM_1000_NS8cuda_cub3parE - _ZN34_INTERNAL_58c43ffc_4_k_cu_ccb5e5ed4cuda3std3__48unexpectE)
_ZN34_INTERNAL_58c43ffc_4_k_cu_ccb5e5ed4cuda3std3__48unexpectE:
	.zero		1
	.type		_ZN34_INTERNAL_58c43ffc_4_k_cu_ccb5e5ed6thrust24THRUST_300001_SM_1000_NS8cuda_cub3parE,@object
	.size		_ZN34_INTERNAL_58c43ffc_4_k_cu_ccb5e5ed6thrust24THRUST_300001_SM_1000_NS8cuda_cub3parE,(_ZN34_INTERNAL_58c43ffc_4_k_cu_ccb5e5ed6thrust24THRUST_300001_SM_1000_NS12placeholders2_4E - _ZN34_INTERNAL_58c43ffc_4_k_cu_ccb5e5ed6thrust24THRUST_300001_SM_1000_NS8cuda_cub3parE)
_ZN34_INTERNAL_58c43ffc_4_k_cu_ccb5e5ed6thrust24THRUST_300001_SM_1000_NS8cuda_cub3parE:
	.zero		1
	.type		_ZN34_INTERNAL_58c43ffc_4_k_cu_ccb5e5ed6thrust24THRUST_300001_SM_1000_NS12placeholders2_4E,@object
	.size		_ZN34_INTERNAL_58c43ffc_4_k_cu_ccb5e5ed6thrust24THRUST_300001_SM_1000_NS12placeholders2_4E,(_ZN34_INTERNAL_58c43ffc_4_k_cu_ccb5e5ed4cuda3std3__45__cpo4cendE - _ZN34_INTERNAL_58c43ffc_4_k_cu_ccb5e5ed6thrust24THRUST_300001_SM_1000_NS12placeholders2_4E)
_ZN34_INTERNAL_58c43ffc_4_k_cu_ccb5e5ed6thrust24THRUST_300001_SM_1000_NS12placeholders2_4E:
	.zero		1
	.type		_ZN34_INTERNAL_58c43ffc_4_k_cu_ccb5e5ed4cuda3std3__45__cpo4cendE,@object
	.size		_ZN34_INTERNAL_58c43ffc_4_k_cu_ccb5e5ed4cuda3std3__45__cpo4cendE,(_ZN34_INTERNAL_58c43ffc_4_k_cu_ccb5e5ed4cuda3std6ranges3__45__cpo4cendE - _ZN34_INTERNAL_58c43ffc_4_k_cu_ccb5e5ed4cuda3std3__45__cpo4cendE)
_ZN34_INTERNAL_58c43ffc_4_k_cu_ccb5e5ed4cuda3std3__45__cpo4cendE:
	.zero		1
	.type		_ZN34_INTERNAL_58c43ffc_4_k_cu_ccb5e5ed4cuda3std6ranges3__45__cpo4cendE,@object
	.size		_ZN34_INTERNAL_58c43ffc_4_k_cu_ccb5e5ed4cuda3std6ranges3__45__cpo4cendE,(_ZN34_INTERNAL_58c43ffc_4_k_cu_ccb5e5ed4cuda3std3__420unreachable_sentinelE - _ZN34_INTERNAL_58c43ffc_4_k_cu_ccb5e5ed4cuda3std6ranges3__45__cpo4cendE)
_ZN34_INTERNAL_58c43ffc_4_k_cu_ccb5e5ed4cuda3std6ranges3__45__cpo4cendE:
	.zero		1
	.type		_ZN34_INTERNAL_58c43ffc_4_k_cu_ccb5e5ed4cuda3std3__420unreachable_sentinelE,@object
	.size		_ZN34_INTERNAL_58c43ffc_4_k_cu_ccb5e5ed4cuda3std3__420unreachable_sentinelE,(_ZN34_INTERNAL_58c43ffc_4_k_cu_ccb5e5ed4cuda3std6ranges3__45__cpo5ssizeE - _ZN34_INTERNAL_58c43ffc_4_k_cu_ccb5e5ed4cuda3std3__420unreachable_sentinelE)
_ZN34_INTERNAL_58c43ffc_4_k_cu_ccb5e5ed4cuda3std3__420unreachable_sentinelE:
	.zero		1
	.type		_ZN34_INTERNAL_58c43ffc_4_k_cu_ccb5e5ed4cuda3std6ranges3__45__cpo5ssizeE,@object
	.size		_ZN34_INTERNAL_58c43ffc_4_k_cu_ccb5e5ed4cuda3std6ranges3__45__cpo5ssizeE,(_ZN34_INTERNAL_58c43ffc_4_k_cu_ccb5e5ed6thrust24THRUST_300001_SM_1000_NS12placeholders2_8E - _ZN34_INTERNAL_58c43ffc_4_k_cu_ccb5e5ed4cuda3std6ranges3__45__cpo5ssizeE)
_ZN34_INTERNAL_58c43ffc_4_k_cu_ccb5e5ed4cuda3std6ranges3__45__cpo5ssizeE:
	.zero		1
	.type		_ZN34_INTERNAL_58c43ffc_4_k_cu_ccb5e5ed6thrust24THRUST_300001_SM_1000_NS12placeholders2_8E,@object
	.size		_ZN34_INTERNAL_58c43ffc_4_k_cu_ccb5e5ed6thrust24THRUST_300001_SM_1000_NS12placeholders2_8E,(_ZN34_INTERNAL_58c43ffc_4_k_cu_ccb5e5ed4cuda3std3__45__cpo5crendE - _ZN34_INTERNAL_58c43ffc_4_k_cu_ccb5e5ed6thrust24THRUST_300001_SM_1000_NS12placeholders2_8E)
_ZN34_INTERNAL_58c43ffc_4_k_cu_ccb5e5ed6thrust24THRUST_300001_SM_1000_NS12placeholders2_8E:
	.zero		1
	.type		_ZN34_INTERNAL_58c43ffc_4_k_cu_ccb5e5ed4cuda3std3__45__cpo5crendE,@object
	.size		_ZN34_INTERNAL_58c43ffc_4_k_cu_ccb5e5ed4cuda3std3__45__cpo5crendE,(_ZN34_INTERNAL_58c43ffc_4_k_cu_ccb5e5ed4cuda3std6ranges3__45__cpo4prevE - _ZN34_INTERNAL_58c43ffc_4_k_cu_ccb5e5ed4cuda3std3__45__cpo5crendE)
_ZN34_INTERNAL_58c43ffc_4_k_cu_ccb5e5ed4cuda3std3__45__cpo5crendE:
	.zero		1
	.type		_ZN34_INTERNAL_58c43ffc_4_k_cu_ccb5e5ed4cuda3std6ranges3__45__cpo4prevE,@object
	.size		_ZN34_INTERNAL_58c43ffc_4_k_cu_ccb5e5ed4cuda3std6ranges3__45__cpo4prevE,(_ZN34_INTERNAL_58c43ffc_4_k_cu_ccb5e5ed4cuda3std6ranges3__45__cpo9iter_moveE - _ZN34_INTERNAL_58c43ffc_4_k_cu_ccb5e5ed4cuda3std6ranges3__45__cpo4prevE)
_ZN34_INTERNAL_58c43ffc_4_k_cu_ccb5e5ed4cuda3std6ranges3__45__cpo4prevE:
	.zero		1
	.type		_ZN34_INTERNAL_58c43ffc_4_k_cu_ccb5e5ed4cuda3std6ranges3__45__cpo9iter_moveE,@object
	.size		_ZN34_INTERNAL_58c43ffc_4_k_cu_ccb5e5ed4cuda3std6ranges3__45__cpo9iter_moveE,(_ZN34_INTERNAL_58c43ffc_4_k_cu_ccb5e5ed6thrust24THRUST_300001_SM_1000_NS6system6detail10sequential3seqE - _ZN34_INTERNAL_58c43ffc_4_k_cu_ccb5e5ed4cuda3std6ranges3__45__cpo9iter_moveE)
_ZN34_INTERNAL_58c43ffc_4_k_cu_ccb5e5ed4cuda3std6ranges3__45__cpo9iter_moveE:
	.zero		1
	.type		_ZN34_INTERNAL_58c43ffc_4_k_cu_ccb5e5ed6thrust24THRUST_300001_SM_1000_NS6system6detail10sequential3seqE,@object
	.size		_ZN34_INTERNAL_58c43ffc_4_k_cu_ccb5e5ed6thrust24THRUST_300001_SM_1000_NS6system6detail10sequential3seqE,(.L_31 - _ZN34_INTERNAL_58c43ffc_4_k_cu_ccb5e5ed6thrust24THRUST_300001_SM_1000_NS6system6detail10sequential3seqE)
_ZN34_INTERNAL_58c43ffc_4_k_cu_ccb5e5ed6thrust24THRUST_300001_SM_1000_NS6system6detail10sequential3seqE:
	.zero		1
.L_31:


//--------------------- .nv.shared._Z28find_2opt_move_kernel_hybridPKiS0_PKfS2_S2_S2_S2_S2_S2_S2_iP10MoveResult --------------------------
	.section	.nv.shared._Z28find_2opt_move_kernel_hybridPKiS0_PKfS2_S2_S2_S2_S2_S2_S2_iP10MoveResult,"aw",@nobits
	.sectionflags	@""
	.align	4
.nv.shared._Z28find_2opt_move_kernel_hybridPKiS0_PKfS2_S2_S2_S2_S2_S2_S2_iP10MoveResult:
	.zero		1028


//--------------------- .nv.constant0._ZN3cub18CUB_300001_SM_10006detail8for_each13static_kernelINS2_12policy_hub_t12policy_500_tEmN6thrust24THRUST_300001_SM_1000_NS8cuda_cub20__uninitialized_fill7functorINS7_10device_ptrI10MoveResultEESC_EEEEvT0_T1_ --------------------------
	.section	.nv.constant0._ZN3cub18CUB_300001_SM_10006detail8for_each13static_kernelINS2_12policy_hub_t12policy_500_tEmN6thrust24THRUST_300001_SM_1000_NS8cuda_cub20__uninitialized_fill7functorINS7_10device_ptrI10MoveResultEESC_EEEEvT0_T1_,"a",@progbits
	.sectionflags	@""
	.align	4
.nv.constant0._ZN3cub18CUB_300001_SM_10006detail8for_each13static_kernelINS2_12policy_hub_t12policy_500_tEmN6thrust24THRUST_300001_SM_1000_NS8cuda_cub20__uninitialized_fill7functorINS7_10device_ptrI10MoveResultEESC_EEEEvT0_T1_:
	.zero		936


//--------------------- .nv.constant0._ZN3cub18CUB_300001_SM_10006detail11EmptyKernelIvEEvv --------------------------
	.section	.nv.constant0._ZN3cub18CUB_300001_SM_10006detail11EmptyKernelIvEEvv,"a",@progbits
	.sectionflags	@""
	.align	4
.nv.constant0._ZN3cub18CUB_300001_SM_10006detail11EmptyKernelIvEEvv:
	.zero		896


//--------------------- .nv.constant0._Z28find_2opt_move_kernel_hybridPKiS0_PKfS2_S2_S2_S2_S2_S2_S2_iP10MoveResult --------------------------
	.section	.nv.constant0._Z28find_2opt_move_kernel_hybridPKiS0_PKfS2_S2_S2_S2_S2_S2_S2_iP10MoveResult,"a",@progbits
	.sectionflags	@""
	.align	4
.nv.constant0._Z28find_2opt_move_kernel_hybridPKiS0_PKfS2_S2_S2_S2_S2_S2_S2_iP10MoveResult:
	.zero		992


//--------------------- SYMBOLS --------------------------

	.type		.nv.reservedSmem.offset0,@object
	.size		.nv.reservedSmem.offset0,0x4
	.type		.nv.reservedSmem.cap,@object
	.size		.nv.reservedSmem.cap,0x4
